//
// Generated by NVIDIA NVVM Compiler
//
// Compiler Build ID: CL-36424714
// Cuda compilation tools, release 13.0, V13.0.88
// Based on NVVM 20.0.0
//

.version 9.0
.target sm_100
.address_size 64

	// .globl	elementwiseMean

.visible .entry elementwiseMean(
	.param .u64 .ptr .align 1 elementwiseMean_param_0,
	.param .u64 .ptr .align 1 elementwiseMean_param_1,
	.param .u32 elementwiseMean_param_2,
	.param .u32 elementwiseMean_param_3
)
{
	.reg .pred 	%p<11>;
	.reg .b32 	%r<108>;
	.reg .b32 	%f<85>;
	.reg .b64 	%rd<126>;

	ld.param.u64 	%rd4, [elementwiseMean_param_0];
	ld.param.u32 	%r66, [elementwiseMean_param_2];
	ld.param.u32 	%r67, [elementwiseMean_param_3];
	cvta.to.global.u64 	%rd1, %rd4;
	mov.u32 	%r68, %ctaid.x;
	mov.u32 	%r69, %ntid.x;
	mov.u32 	%r70, %tid.x;
	mad.lo.s32 	%r71, %r68, %r69, %r70;
	cvt.u64.u32 	%rd2, %r71;
	cvt.s64.s32 	%rd5, %r66;
	setp.ge.u64 	%p1, %rd2, %rd5;
	@%p1 bra 	$L__BB0_15;
	setp.lt.s32 	%p2, %r67, 1;
	mov.f32 	%f84, 0f00000000;
	@%p2 bra 	$L__BB0_14;
	and.b32  	%r1, %r67, 15;
	setp.lt.u32 	%p3, %r67, 16;
	mov.f32 	%f84, 0f00000000;
	mov.b32 	%r104, 0;
	@%p3 bra 	$L__BB0_5;
	and.b32  	%r104, %r67, 2147483632;
	neg.s32 	%r102, %r104;
	shl.b32 	%r4, %r66, 4;
	shl.b32 	%r100, %r66, 1;
	mul.lo.s32 	%r99, %r66, 3;
	shl.b32 	%r98, %r66, 2;
	mul.lo.s32 	%r97, %r66, 5;
	mul.lo.s32 	%r96, %r66, 6;
	mul.lo.s32 	%r95, %r66, 7;
	shl.b32 	%r94, %r66, 3;
	mul.lo.s32 	%r93, %r66, 9;
	mul.lo.s32 	%r92, %r66, 10;
	mul.lo.s32 	%r91, %r66, 11;
	mul.lo.s32 	%r90, %r66, 12;
	mul.lo.s32 	%r89, %r66, 13;
	mul.lo.s32 	%r88, %r66, 14;
	mul.lo.s32 	%r87, %r66, 15;
	mov.f32 	%f84, 0f00000000;
	mov.b32 	%r86, 0;
	mov.u32 	%r101, %r66;
$L__BB0_4:
	.pragma "nounroll";
	cvt.s64.s32 	%rd6, %r86;
	add.s64 	%rd7, %rd6, %rd2;
	shl.b64 	%rd8, %rd7, 2;
	add.s64 	%rd9, %rd1, %rd8;
	ld.global.f32 	%f18, [%rd9];
	add.f32 	%f19, %f84, %f18;
	cvt.s64.s32 	%rd10, %r101;
	add.s64 	%rd11, %rd10, %rd2;
	shl.b64 	%rd12, %rd11, 2;
	add.s64 	%rd13, %rd1, %rd12;
	ld.global.f32 	%f20, [%rd13];
	add.f32 	%f21, %f19, %f20;
	cvt.s64.s32 	%rd14, %r100;
	add.s64 	%rd15, %rd14, %rd2;
	shl.b64 	%rd16, %rd15, 2;
	add.s64 	%rd17, %rd1, %rd16;
	ld.global.f32 	%f22, [%rd17];
	add.f32 	%f23, %f21, %f22;
	cvt.s64.s32 	%rd18, %r99;
	add.s64 	%rd19, %rd18, %rd2;
	shl.b64 	%rd20, %rd19, 2;
	add.s64 	%rd21, %rd1, %rd20;
	ld.global.f32 	%f24, [%rd21];
	add.f32 	%f25, %f23, %f24;
	cvt.s64.s32 	%rd22, %r98;
	add.s64 	%rd23, %rd22, %rd2;
	shl.b64 	%rd24, %rd23, 2;
	add.s64 	%rd25, %rd1, %rd24;
	ld.global.f32 	%f26, [%rd25];
	add.f32 	%f27, %f25, %f26;
	cvt.s64.s32 	%rd26, %r97;
	add.s64 	%rd27, %rd26, %rd2;
	shl.b64 	%rd28, %rd27, 2;
	add.s64 	%rd29, %rd1, %rd28;
	ld.global.f32 	%f28, [%rd29];
	add.f32 	%f29, %f27, %f28;
	cvt.s64.s32 	%rd30, %r96;
	add.s64 	%rd31, %rd30, %rd2;
	shl.b64 	%rd32, %rd31, 2;
	add.s64 	%rd33, %rd1, %rd32;
	ld.global.f32 	%f30, [%rd33];
	add.f32 	%f31, %f29, %f30;
	cvt.s64.s32 	%rd34, %r95;
	add.s64 	%rd35, %rd34, %rd2;
	shl.b64 	%rd36, %rd35, 2;
	add.s64 	%rd37, %rd1, %rd36;
	ld.global.f32 	%f32, [%rd37];
	add.f32 	%f33, %f31, %f32;
	cvt.s64.s32 	%rd38, %r94;
	add.s64 	%rd39, %rd38, %rd2;
	shl.b64 	%rd40, %rd39, 2;
	add.s64 	%rd41, %rd1, %rd40;
	ld.global.f32 	%f34, [%rd41];
	add.f32 	%f35, %f33, %f34;
	cvt.s64.s32 	%rd42, %r93;
	add.s64 	%rd43, %rd42, %rd2;
	shl.b64 	%rd44, %rd43, 2;
	add.s64 	%rd45, %rd1, %rd44;
	ld.global.f32 	%f36, [%rd45];
	add.f32 	%f37, %f35, %f36;
	cvt.s64.s32 	%rd46, %r92;
	add.s64 	%rd47, %rd46, %rd2;
	shl.b64 	%rd48, %rd47, 2;
	add.s64 	%rd49, %rd1, %rd48;
	ld.global.f32 	%f38, [%rd49];
	add.f32 	%f39, %f37, %f38;
	cvt.s64.s32 	%rd50, %r91;
	add.s64 	%rd51, %rd50, %rd2;
	shl.b64 	%rd52, %rd51, 2;
	add.s64 	%rd53, %rd1, %rd52;
	ld.global.f32 	%f40, [%rd53];
	add.f32 	%f41, %f39, %f40;
	cvt.s64.s32 	%rd54, %r90;
	add.s64 	%rd55, %rd54, %rd2;
	shl.b64 	%rd56, %rd55, 2;
	add.s64 	%rd57, %rd1, %rd56;
	ld.global.f32 	%f42, [%rd57];
	add.f32 	%f43, %f41, %f42;
	cvt.s64.s32 	%rd58, %r89;
	add.s64 	%rd59, %rd58, %rd2;
	shl.b64 	%rd60, %rd59, 2;
	add.s64 	%rd61, %rd1, %rd60;
	ld.global.f32 	%f44, [%rd61];
	add.f32 	%f45, %f43, %f44;
	cvt.s64.s32 	%rd62, %r88;
	add.s64 	%rd63, %rd62, %rd2;
	shl.b64 	%rd64, %rd63, 2;
	add.s64 	%rd65, %rd1, %rd64;
	ld.global.f32 	%f46, [%rd65];
	add.f32 	%f47, %f45, %f46;
	cvt.s64.s32 	%rd66, %r87;
	add.s64 	%rd67, %rd66, %rd2;
	shl.b64 	%rd68, %rd67, 2;
	add.s64 	%rd69, %rd1, %rd68;
	ld.global.f32 	%f48, [%rd69];
	add.f32 	%f84, %f47, %f48;
	add.s32 	%r102, %r102, 16;
	add.s32 	%r101, %r101, %r4;
	add.s32 	%r100, %r100, %r4;
	add.s32 	%r99, %r99, %r4;
	add.s32 	%r98, %r98, %r4;
	add.s32 	%r97, %r97, %r4;
	add.s32 	%r96, %r96, %r4;
	add.s32 	%r95, %r95, %r4;
	add.s32 	%r94, %r94, %r4;
	add.s32 	%r93, %r93, %r4;
	add.s32 	%r92, %r92, %r4;
	add.s32 	%r91, %r91, %r4;
	add.s32 	%r90, %r90, %r4;
	add.s32 	%r89, %r89, %r4;
	add.s32 	%r88, %r88, %r4;
	add.s32 	%r87, %r87, %r4;
	add.s32 	%r86, %r86, %r4;
	setp.ne.s32 	%p4, %r102, 0;
	@%p4 bra 	$L__BB0_4;
$L__BB0_5:
	setp.eq.s32 	%p5, %r1, 0;
	@%p5 bra 	$L__BB0_14;
	and.b32  	%r54, %r67, 7;
	setp.lt.u32 	%p6, %r1, 8;
	@%p6 bra 	$L__BB0_8;
	mul.lo.s32 	%r74, %r104, %r66;
	cvt.s64.s32 	%rd70, %r74;
	add.s64 	%rd71, %rd70, %rd2;
	shl.b64 	%rd72, %rd71, 2;
	add.s64 	%rd73, %rd1, %rd72;
	ld.global.f32 	%f50, [%rd73];
	add.f32 	%f51, %f84, %f50;
	add.s32 	%r75, %r74, %r66;
	cvt.s64.s32 	%rd74, %r75;
	add.s64 	%rd75, %rd74, %rd2;
	shl.b64 	%rd76, %rd75, 2;
	add.s64 	%rd77, %rd1, %rd76;
	ld.global.f32 	%f52, [%rd77];
	add.f32 	%f53, %f51, %f52;
	add.s32 	%r76, %r75, %r66;
	cvt.s64.s32 	%rd78, %r76;
	add.s64 	%rd79, %rd78, %rd2;
	shl.b64 	%rd80, %rd79, 2;
	add.s64 	%rd81, %rd1, %rd80;
	ld.global.f32 	%f54, [%rd81];
	add.f32 	%f55, %f53, %f54;
	add.s32 	%r77, %r76, %r66;
	cvt.s64.s32 	%rd82, %r77;
	add.s64 	%rd83, %rd82, %rd2;
	shl.b64 	%rd84, %rd83, 2;
	add.s64 	%rd85, %rd1, %rd84;
	ld.global.f32 	%f56, [%rd85];
	add.f32 	%f57, %f55, %f56;
	add.s32 	%r78, %r77, %r66;
	cvt.s64.s32 	%rd86, %r78;
	add.s64 	%rd87, %rd86, %rd2;
	shl.b64 	%rd88, %rd87, 2;
	add.s64 	%rd89, %rd1, %rd88;
	ld.global.f32 	%f58, [%rd89];
	add.f32 	%f59, %f57, %f58;
	add.s32 	%r79, %r78, %r66;
	cvt.s64.s32 	%rd90, %r79;
	add.s64 	%rd91, %rd90, %rd2;
	shl.b64 	%rd92, %rd91, 2;
	add.s64 	%rd93, %rd1, %rd92;
	ld.global.f32 	%f60, [%rd93];
	add.f32 	%f61, %f59, %f60;
	add.s32 	%r80, %r79, %r66;
	cvt.s64.s32 	%rd94, %r80;
	add.s64 	%rd95, %rd94, %rd2;
	shl.b64 	%rd96, %rd95, 2;
	add.s64 	%rd97, %rd1, %rd96;
	ld.global.f32 	%f62, [%rd97];
	add.f32 	%f63, %f61, %f62;
	add.s32 	%r81, %r80, %r66;
	cvt.s64.s32 	%rd98, %r81;
	add.s64 	%rd99, %rd98, %rd2;
	shl.b64 	%rd100, %rd99, 2;
	add.s64 	%rd101, %rd1, %rd100;
	ld.global.f32 	%f64, [%rd101];
	add.f32 	%f84, %f63, %f64;
	add.s32 	%r104, %r104, 8;
$L__BB0_8:
	setp.eq.s32 	%p7, %r54, 0;
	@%p7 bra 	$L__BB0_14;
	and.b32  	%r57, %r67, 3;
	setp.lt.u32 	%p8, %r54, 4;
	@%p8 bra 	$L__BB0_11;
	mul.lo.s32 	%r82, %r104, %r66;
	cvt.s64.s32 	%rd102, %r82;
	add.s64 	%rd103, %rd102, %rd2;
	shl.b64 	%rd104, %rd103, 2;
	add.s64 	%rd105, %rd1, %rd104;
	ld.global.f32 	%f66, [%rd105];
	add.f32 	%f67, %f84, %f66;
	add.s32 	%r83, %r82, %r66;
	cvt.s64.s32 	%rd106, %r83;
	add.s64 	%rd107, %rd106, %rd2;
	shl.b64 	%rd108, %rd107, 2;
	add.s64 	%rd109, %rd1, %rd108;
	ld.global.f32 	%f68, [%rd109];
	add.f32 	%f69, %f67, %f68;
	add.s32 	%r84, %r83, %r66;
	cvt.s64.s32 	%rd110, %r84;
	add.s64 	%rd111, %rd110, %rd2;
	shl.b64 	%rd112, %rd111, 2;
	add.s64 	%rd113, %rd1, %rd112;
	ld.global.f32 	%f70, [%rd113];
	add.f32 	%f71, %f69, %f70;
	add.s32 	%r85, %r84, %r66;
	cvt.s64.s32 	%rd114, %r85;
	add.s64 	%rd115, %rd114, %rd2;
	shl.b64 	%rd116, %rd115, 2;
	add.s64 	%rd117, %rd1, %rd116;
	ld.global.f32 	%f72, [%rd117];
	add.f32 	%f84, %f71, %f72;
	add.s32 	%r104, %r104, 4;
$L__BB0_11:
	setp.eq.s32 	%p9, %r57, 0;
	@%p9 bra 	$L__BB0_14;
	mul.lo.s32 	%r107, %r104, %r66;
	neg.s32 	%r106, %r57;
$L__BB0_13:
	.pragma "nounroll";
	cvt.s64.s32 	%rd118, %r107;
	add.s64 	%rd119, %rd118, %rd2;
	shl.b64 	%rd120, %rd119, 2;
	add.s64 	%rd121, %rd1, %rd120;
	ld.global.f32 	%f73, [%rd121];
	add.f32 	%f84, %f84, %f73;
	add.s32 	%r107, %r107, %r66;
	add.s32 	%r106, %r106, 1;
	setp.ne.s32 	%p10, %r106, 0;
	@%p10 bra 	$L__BB0_13;
$L__BB0_14:
	ld.param.u64 	%rd125, [elementwiseMean_param_1];
	cvt.rn.f32.s32 	%f74, %r67;
	div.rn.f32 	%f75, %f84, %f74;
	cvta.to.global.u64 	%rd122, %rd125;
	shl.b64 	%rd123, %rd2, 2;
	add.s64 	%rd124, %rd122, %rd123;
	st.global.f32 	[%rd124], %f75;
$L__BB0_15:
	ret;

}
	// .globl	elementwiseMax
.visible .entry elementwiseMax(
	.param .u64 .ptr .align 1 elementwiseMax_param_0,
	.param .u64 .ptr .align 1 elementwiseMax_param_1,
	.param .u32 elementwiseMax_param_2,
	.param .u32 elementwiseMax_param_3
)
{
	.reg .pred 	%p<40>;
	.reg .b32 	%r<108>;
	.reg .b32 	%f<83>;
	.reg .b64 	%rd<126>;

	ld.param.u64 	%rd4, [elementwiseMax_param_0];
	ld.param.u32 	%r66, [elementwiseMax_param_2];
	ld.param.u32 	%r67, [elementwiseMax_param_3];
	cvta.to.global.u64 	%rd1, %rd4;
	mov.u32 	%r68, %ctaid.x;
	mov.u32 	%r69, %ntid.x;
	mov.u32 	%r70, %tid.x;
	mad.lo.s32 	%r71, %r68, %r69, %r70;
	cvt.u64.u32 	%rd2, %r71;
	cvt.s64.s32 	%rd5, %r66;
	setp.ge.u64 	%p1, %rd2, %rd5;
	@%p1 bra 	$L__BB1_15;
	setp.lt.s32 	%p2, %r67, 1;
	mov.f32 	%f82, 0f00000000;
	@%p2 bra 	$L__BB1_14;
	and.b32  	%r1, %r67, 15;
	setp.lt.u32 	%p3, %r67, 16;
	mov.f32 	%f82, 0f00000000;
	mov.b32 	%r104, 0;
	@%p3 bra 	$L__BB1_5;
	and.b32  	%r104, %r67, 2147483632;
	neg.s32 	%r102, %r104;
	shl.b32 	%r4, %r66, 4;
	shl.b32 	%r100, %r66, 1;
	mul.lo.s32 	%r99, %r66, 3;
	shl.b32 	%r98, %r66, 2;
	mul.lo.s32 	%r97, %r66, 5;
	mul.lo.s32 	%r96, %r66, 6;
	mul.lo.s32 	%r95, %r66, 7;
	shl.b32 	%r94, %r66, 3;
	mul.lo.s32 	%r93, %r66, 9;
	mul.lo.s32 	%r92, %r66, 10;
	mul.lo.s32 	%r91, %r66, 11;
	mul.lo.s32 	%r90, %r66, 12;
	mul.lo.s32 	%r89, %r66, 13;
	mul.lo.s32 	%r88, %r66, 14;
	mul.lo.s32 	%r87, %r66, 15;
	mov.f32 	%f82, 0f00000000;
	mov.b32 	%r86, 0;
	mov.u32 	%r101, %r66;
$L__BB1_4:
	.pragma "nounroll";
	cvt.s64.s32 	%rd6, %r86;
	add.s64 	%rd7, %rd6, %rd2;
	shl.b64 	%rd8, %rd7, 2;
	add.s64 	%rd9, %rd1, %rd8;
	ld.global.f32 	%f18, [%rd9];
	setp.gt.f32 	%p4, %f18, %f82;
	selp.f32 	%f19, %f18, %f82, %p4;
	cvt.s64.s32 	%rd10, %r101;
	add.s64 	%rd11, %rd10, %rd2;
	shl.b64 	%rd12, %rd11, 2;
	add.s64 	%rd13, %rd1, %rd12;
	ld.global.f32 	%f20, [%rd13];
	setp.gt.f32 	%p5, %f20, %f19;
	selp.f32 	%f21, %f20, %f19, %p5;
	cvt.s64.s32 	%rd14, %r100;
	add.s64 	%rd15, %rd14, %rd2;
	shl.b64 	%rd16, %rd15, 2;
	add.s64 	%rd17, %rd1, %rd16;
	ld.global.f32 	%f22, [%rd17];
	setp.gt.f32 	%p6, %f22, %f21;
	selp.f32 	%f23, %f22, %f21, %p6;
	cvt.s64.s32 	%rd18, %r99;
	add.s64 	%rd19, %rd18, %rd2;
	shl.b64 	%rd20, %rd19, 2;
	add.s64 	%rd21, %rd1, %rd20;
	ld.global.f32 	%f24, [%rd21];
	setp.gt.f32 	%p7, %f24, %f23;
	selp.f32 	%f25, %f24, %f23, %p7;
	cvt.s64.s32 	%rd22, %r98;
	add.s64 	%rd23, %rd22, %rd2;
	shl.b64 	%rd24, %rd23, 2;
	add.s64 	%rd25, %rd1, %rd24;
	ld.global.f32 	%f26, [%rd25];
	setp.gt.f32 	%p8, %f26, %f25;
	selp.f32 	%f27, %f26, %f25, %p8;
	cvt.s64.s32 	%rd26, %r97;
	add.s64 	%rd27, %rd26, %rd2;
	shl.b64 	%rd28, %rd27, 2;
	add.s64 	%rd29, %rd1, %rd28;
	ld.global.f32 	%f28, [%rd29];
	setp.gt.f32 	%p9, %f28, %f27;
	selp.f32 	%f29, %f28, %f27, %p9;
	cvt.s64.s32 	%rd30, %r96;
	add.s64 	%rd31, %rd30, %rd2;
	shl.b64 	%rd32, %rd31, 2;
	add.s64 	%rd33, %rd1, %rd32;
	ld.global.f32 	%f30, [%rd33];
	setp.gt.f32 	%p10, %f30, %f29;
	selp.f32 	%f31, %f30, %f29, %p10;
	cvt.s64.s32 	%rd34, %r95;
	add.s64 	%rd35, %rd34, %rd2;
	shl.b64 	%rd36, %rd35, 2;
	add.s64 	%rd37, %rd1, %rd36;
	ld.global.f32 	%f32, [%rd37];
	setp.gt.f32 	%p11, %f32, %f31;
	selp.f32 	%f33, %f32, %f31, %p11;
	cvt.s64.s32 	%rd38, %r94;
	add.s64 	%rd39, %rd38, %rd2;
	shl.b64 	%rd40, %rd39, 2;
	add.s64 	%rd41, %rd1, %rd40;
	ld.global.f32 	%f34, [%rd41];
	setp.gt.f32 	%p12, %f34, %f33;
	selp.f32 	%f35, %f34, %f33, %p12;
	cvt.s64.s32 	%rd42, %r93;
	add.s64 	%rd43, %rd42, %rd2;
	shl.b64 	%rd44, %rd43, 2;
	add.s64 	%rd45, %rd1, %rd44;
	ld.global.f32 	%f36, [%rd45];
	setp.gt.f32 	%p13, %f36, %f35;
	selp.f32 	%f37, %f36, %f35, %p13;
	cvt.s64.s32 	%rd46, %r92;
	add.s64 	%rd47, %rd46, %rd2;
	shl.b64 	%rd48, %rd47, 2;
	add.s64 	%rd49, %rd1, %rd48;
	ld.global.f32 	%f38, [%rd49];
	setp.gt.f32 	%p14, %f38, %f37;
	selp.f32 	%f39, %f38, %f37, %p14;
	cvt.s64.s32 	%rd50, %r91;
	add.s64 	%rd51, %rd50, %rd2;
	shl.b64 	%rd52, %rd51, 2;
	add.s64 	%rd53, %rd1, %rd52;
	ld.global.f32 	%f40, [%rd53];
	setp.gt.f32 	%p15, %f40, %f39;
	selp.f32 	%f41, %f40, %f39, %p15;
	cvt.s64.s32 	%rd54, %r90;
	add.s64 	%rd55, %rd54, %rd2;
	shl.b64 	%rd56, %rd55, 2;
	add.s64 	%rd57, %rd1, %rd56;
	ld.global.f32 	%f42, [%rd57];
	setp.gt.f32 	%p16, %f42, %f41;
	selp.f32 	%f43, %f42, %f41, %p16;
	cvt.s64.s32 	%rd58, %r89;
	add.s64 	%rd59, %rd58, %rd2;
	shl.b64 	%rd60, %rd59, 2;
	add.s64 	%rd61, %rd1, %rd60;
	ld.global.f32 	%f44, [%rd61];
	setp.gt.f32 	%p17, %f44, %f43;
	selp.f32 	%f45, %f44, %f43, %p17;
	cvt.s64.s32 	%rd62, %r88;
	add.s64 	%rd63, %rd62, %rd2;
	shl.b64 	%rd64, %rd63, 2;
	add.s64 	%rd65, %rd1, %rd64;
	ld.global.f32 	%f46, [%rd65];
	setp.gt.f32 	%p18, %f46, %f45;
	selp.f32 	%f47, %f46, %f45, %p18;
	cvt.s64.s32 	%rd66, %r87;
	add.s64 	%rd67, %rd66, %rd2;
	shl.b64 	%rd68, %rd67, 2;
	add.s64 	%rd69, %rd1, %rd68;
	ld.global.f32 	%f48, [%rd69];
	setp.gt.f32 	%p19, %f48, %f47;
	selp.f32 	%f82, %f48, %f47, %p19;
	add.s32 	%r102, %r102, 16;
	add.s32 	%r101, %r101, %r4;
	add.s32 	%r100, %r100, %r4;
	add.s32 	%r99, %r99, %r4;
	add.s32 	%r98, %r98, %r4;
	add.s32 	%r97, %r97, %r4;
	add.s32 	%r96, %r96, %r4;
	add.s32 	%r95, %r95, %r4;
	add.s32 	%r94, %r94, %r4;
	add.s32 	%r93, %r93, %r4;
	add.s32 	%r92, %r92, %r4;
	add.s32 	%r91, %r91, %r4;
	add.s32 	%r90, %r90, %r4;
	add.s32 	%r89, %r89, %r4;
	add.s32 	%r88, %r88, %r4;
	add.s32 	%r87, %r87, %r4;
	add.s32 	%r86, %r86, %r4;
	setp.ne.s32 	%p20, %r102, 0;
	@%p20 bra 	$L__BB1_4;
$L__BB1_5:
	setp.eq.s32 	%p21, %r1, 0;
	@%p21 bra 	$L__BB1_14;
	and.b32  	%r54, %r67, 7;
	setp.lt.u32 	%p22, %r1, 8;
	@%p22 bra 	$L__BB1_8;
	mul.lo.s32 	%r74, %r104, %r66;
	cvt.s64.s32 	%rd70, %r74;
	add.s64 	%rd71, %rd70, %rd2;
	shl.b64 	%rd72, %rd71, 2;
	add.s64 	%rd73, %rd1, %rd72;
	ld.global.f32 	%f50, [%rd73];
	setp.gt.f32 	%p23, %f50, %f82;
	selp.f32 	%f51, %f50, %f82, %p23;
	add.s32 	%r75, %r74, %r66;
	cvt.s64.s32 	%rd74, %r75;
	add.s64 	%rd75, %rd74, %rd2;
	shl.b64 	%rd76, %rd75, 2;
	add.s64 	%rd77, %rd1, %rd76;
	ld.global.f32 	%f52, [%rd77];
	setp.gt.f32 	%p24, %f52, %f51;
	selp.f32 	%f53, %f52, %f51, %p24;
	add.s32 	%r76, %r75, %r66;
	cvt.s64.s32 	%rd78, %r76;
	add.s64 	%rd79, %rd78, %rd2;
	shl.b64 	%rd80, %rd79, 2;
	add.s64 	%rd81, %rd1, %rd80;
	ld.global.f32 	%f54, [%rd81];
	setp.gt.f32 	%p25, %f54, %f53;
	selp.f32 	%f55, %f54, %f53, %p25;
	add.s32 	%r77, %r76, %r66;
	cvt.s64.s32 	%rd82, %r77;
	add.s64 	%rd83, %rd82, %rd2;
	shl.b64 	%rd84, %rd83, 2;
	add.s64 	%rd85, %rd1, %rd84;
	ld.global.f32 	%f56, [%rd85];
	setp.gt.f32 	%p26, %f56, %f55;
	selp.f32 	%f57, %f56, %f55, %p26;
	add.s32 	%r78, %r77, %r66;
	cvt.s64.s32 	%rd86, %r78;
	add.s64 	%rd87, %rd86, %rd2;
	shl.b64 	%rd88, %rd87, 2;
	add.s64 	%rd89, %rd1, %rd88;
	ld.global.f32 	%f58, [%rd89];
	setp.gt.f32 	%p27, %f58, %f57;
	selp.f32 	%f59, %f58, %f57, %p27;
	add.s32 	%r79, %r78, %r66;
	cvt.s64.s32 	%rd90, %r79;
	add.s64 	%rd91, %rd90, %rd2;
	shl.b64 	%rd92, %rd91, 2;
	add.s64 	%rd93, %rd1, %rd92;
	ld.global.f32 	%f60, [%rd93];
	setp.gt.f32 	%p28, %f60, %f59;
	selp.f32 	%f61, %f60, %f59, %p28;
	add.s32 	%r80, %r79, %r66;
	cvt.s64.s32 	%rd94, %r80;
	add.s64 	%rd95, %rd94, %rd2;
	shl.b64 	%rd96, %rd95, 2;
	add.s64 	%rd97, %rd1, %rd96;
	ld.global.f32 	%f62, [%rd97];
	setp.gt.f32 	%p29, %f62, %f61;
	selp.f32 	%f63, %f62, %f61, %p29;
	add.s32 	%r81, %r80, %r66;
	cvt.s64.s32 	%rd98, %r81;
	add.s64 	%rd99, %rd98, %rd2;
	shl.b64 	%rd100, %rd99, 2;
	add.s64 	%rd101, %rd1, %rd100;
	ld.global.f32 	%f64, [%rd101];
	setp.gt.f32 	%p30, %f64, %f63;
	selp.f32 	%f82, %f64, %f63, %p30;
	add.s32 	%r104, %r104, 8;
$L__BB1_8:
	setp.eq.s32 	%p31, %r54, 0;
	@%p31 bra 	$L__BB1_14;
	and.b32  	%r57, %r67, 3;
	setp.lt.u32 	%p32, %r54, 4;
	@%p32 bra 	$L__BB1_11;
	mul.lo.s32 	%r82, %r104, %r66;
	cvt.s64.s32 	%rd102, %r82;
	add.s64 	%rd103, %rd102, %rd2;
	shl.b64 	%rd104, %rd103, 2;
	add.s64 	%rd105, %rd1, %rd104;
	ld.global.f32 	%f66, [%rd105];
	setp.gt.f32 	%p33, %f66, %f82;
	selp.f32 	%f67, %f66, %f82, %p33;
	add.s32 	%r83, %r82, %r66;
	cvt.s64.s32 	%rd106, %r83;
	add.s64 	%rd107, %rd106, %rd2;
	shl.b64 	%rd108, %rd107, 2;
	add.s64 	%rd109, %rd1, %rd108;
	ld.global.f32 	%f68, [%rd109];
	setp.gt.f32 	%p34, %f68, %f67;
	selp.f32 	%f69, %f68, %f67, %p34;
	add.s32 	%r84, %r83, %r66;
	cvt.s64.s32 	%rd110, %r84;
	add.s64 	%rd111, %rd110, %rd2;
	shl.b64 	%rd112, %rd111, 2;
	add.s64 	%rd113, %rd1, %rd112;
	ld.global.f32 	%f70, [%rd113];
	setp.gt.f32 	%p35, %f70, %f69;
	selp.f32 	%f71, %f70, %f69, %p35;
	add.s32 	%r85, %r84, %r66;
	cvt.s64.s32 	%rd114, %r85;
	add.s64 	%rd115, %rd114, %rd2;
	shl.b64 	%rd116, %rd115, 2;
	add.s64 	%rd117, %rd1, %rd116;
	ld.global.f32 	%f72, [%rd117];
	setp.gt.f32 	%p36, %f72, %f71;
	selp.f32 	%f82, %f72, %f71, %p36;
	add.s32 	%r104, %r104, 4;
$L__BB1_11:
	setp.eq.s32 	%p37, %r57, 0;
	@%p37 bra 	$L__BB1_14;
	mul.lo.s32 	%r107, %r104, %r66;
	neg.s32 	%r106, %r57;
$L__BB1_13:
	.pragma "nounroll";
	cvt.s64.s32 	%rd118, %r107;
	add.s64 	%rd119, %rd118, %rd2;
	shl.b64 	%rd120, %rd119, 2;
	add.s64 	%rd121, %rd1, %rd120;
	ld.global.f32 	%f73, [%rd121];
	setp.gt.f32 	%p38, %f73, %f82;
	selp.f32 	%f82, %f73, %f82, %p38;
	add.s32 	%r107, %r107, %r66;
	add.s32 	%r106, %r106, 1;
	setp.ne.s32 	%p39, %r106, 0;
	@%p39 bra 	$L__BB1_13;
$L__BB1_14:
	ld.param.u64 	%rd125, [elementwiseMax_param_1];
	cvta.to.global.u64 	%rd122, %rd125;
	shl.b64 	%rd123, %rd2, 2;
	add.s64 	%rd124, %rd122, %rd123;
	st.global.f32 	[%rd124], %f82;
$L__BB1_15:
	ret;

}
	// .globl	elementwiseMin
.visible .entry elementwiseMin(
	.param .u64 .ptr .align 1 elementwiseMin_param_0,
	.param .u64 .ptr .align 1 elementwiseMin_param_1,
	.param .u32 elementwiseMin_param_2,
	.param .u32 elementwiseMin_param_3
)
{
	.reg .pred 	%p<40>;
	.reg .b32 	%r<108>;
	.reg .b32 	%f<83>;
	.reg .b64 	%rd<126>;

	ld.param.u64 	%rd4, [elementwiseMin_param_0];
	ld.param.u32 	%r66, [elementwiseMin_param_2];
	ld.param.u32 	%r67, [elementwiseMin_param_3];
	cvta.to.global.u64 	%rd1, %rd4;
	mov.u32 	%r68, %ctaid.x;
	mov.u32 	%r69, %ntid.x;
	mov.u32 	%r70, %tid.x;
	mad.lo.s32 	%r71, %r68, %r69, %r70;
	cvt.u64.u32 	%rd2, %r71;
	cvt.s64.s32 	%rd5, %r66;
	setp.ge.u64 	%p1, %rd2, %rd5;
	@%p1 bra 	$L__BB2_15;
	setp.lt.s32 	%p2, %r67, 1;
	mov.f32 	%f82, 0f461C3C00;
	@%p2 bra 	$L__BB2_14;
	and.b32  	%r1, %r67, 15;
	setp.lt.u32 	%p3, %r67, 16;
	mov.f32 	%f82, 0f461C3C00;
	mov.b32 	%r104, 0;
	@%p3 bra 	$L__BB2_5;
	and.b32  	%r104, %r67, 2147483632;
	neg.s32 	%r102, %r104;
	shl.b32 	%r4, %r66, 4;
	shl.b32 	%r100, %r66, 1;
	mul.lo.s32 	%r99, %r66, 3;
	shl.b32 	%r98, %r66, 2;
	mul.lo.s32 	%r97, %r66, 5;
	mul.lo.s32 	%r96, %r66, 6;
	mul.lo.s32 	%r95, %r66, 7;
	shl.b32 	%r94, %r66, 3;
	mul.lo.s32 	%r93, %r66, 9;
	mul.lo.s32 	%r92, %r66, 10;
	mul.lo.s32 	%r91, %r66, 11;
	mul.lo.s32 	%r90, %r66, 12;
	mul.lo.s32 	%r89, %r66, 13;
	mul.lo.s32 	%r88, %r66, 14;
	mul.lo.s32 	%r87, %r66, 15;
	mov.f32 	%f82, 0f461C3C00;
	mov.b32 	%r86, 0;
	mov.u32 	%r101, %r66;
$L__BB2_4:
	.pragma "nounroll";
	cvt.s64.s32 	%rd6, %r86;
	add.s64 	%rd7, %rd6, %rd2;
	shl.b64 	%rd8, %rd7, 2;
	add.s64 	%rd9, %rd1, %rd8;
	ld.global.f32 	%f18, [%rd9];
	setp.lt.f32 	%p4, %f18, %f82;
	selp.f32 	%f19, %f18, %f82, %p4;
	cvt.s64.s32 	%rd10, %r101;
	add.s64 	%rd11, %rd10, %rd2;
	shl.b64 	%rd12, %rd11, 2;
	add.s64 	%rd13, %rd1, %rd12;
	ld.global.f32 	%f20, [%rd13];
	setp.lt.f32 	%p5, %f20, %f19;
	selp.f32 	%f21, %f20, %f19, %p5;
	cvt.s64.s32 	%rd14, %r100;
	add.s64 	%rd15, %rd14, %rd2;
	shl.b64 	%rd16, %rd15, 2;
	add.s64 	%rd17, %rd1, %rd16;
	ld.global.f32 	%f22, [%rd17];
	setp.lt.f32 	%p6, %f22, %f21;
	selp.f32 	%f23, %f22, %f21, %p6;
	cvt.s64.s32 	%rd18, %r99;
	add.s64 	%rd19, %rd18, %rd2;
	shl.b64 	%rd20, %rd19, 2;
	add.s64 	%rd21, %rd1, %rd20;
	ld.global.f32 	%f24, [%rd21];
	setp.lt.f32 	%p7, %f24, %f23;
	selp.f32 	%f25, %f24, %f23, %p7;
	cvt.s64.s32 	%rd22, %r98;
	add.s64 	%rd23, %rd22, %rd2;
	shl.b64 	%rd24, %rd23, 2;
	add.s64 	%rd25, %rd1, %rd24;
	ld.global.f32 	%f26, [%rd25];
	setp.lt.f32 	%p8, %f26, %f25;
	selp.f32 	%f27, %f26, %f25, %p8;
	cvt.s64.s32 	%rd26, %r97;
	add.s64 	%rd27, %rd26, %rd2;
	shl.b64 	%rd28, %rd27, 2;
	add.s64 	%rd29, %rd1, %rd28;
	ld.global.f32 	%f28, [%rd29];
	setp.lt.f32 	%p9, %f28, %f27;
	selp.f32 	%f29, %f28, %f27, %p9;
	cvt.s64.s32 	%rd30, %r96;
	add.s64 	%rd31, %rd30, %rd2;
	shl.b64 	%rd32, %rd31, 2;
	add.s64 	%rd33, %rd1, %rd32;
	ld.global.f32 	%f30, [%rd33];
	setp.lt.f32 	%p10, %f30, %f29;
	selp.f32 	%f31, %f30, %f29, %p10;
	cvt.s64.s32 	%rd34, %r95;
	add.s64 	%rd35, %rd34, %rd2;
	shl.b64 	%rd36, %rd35, 2;
	add.s64 	%rd37, %rd1, %rd36;
	ld.global.f32 	%f32, [%rd37];
	setp.lt.f32 	%p11, %f32, %f31;
	selp.f32 	%f33, %f32, %f31, %p11;
	cvt.s64.s32 	%rd38, %r94;
	add.s64 	%rd39, %rd38, %rd2;
	shl.b64 	%rd40, %rd39, 2;
	add.s64 	%rd41, %rd1, %rd40;
	ld.global.f32 	%f34, [%rd41];
	setp.lt.f32 	%p12, %f34, %f33;
	selp.f32 	%f35, %f34, %f33, %p12;
	cvt.s64.s32 	%rd42, %r93;
	add.s64 	%rd43, %rd42, %rd2;
	shl.b64 	%rd44, %rd43, 2;
	add.s64 	%rd45, %rd1, %rd44;
	ld.global.f32 	%f36, [%rd45];
	setp.lt.f32 	%p13, %f36, %f35;
	selp.f32 	%f37, %f36, %f35, %p13;
	cvt.s64.s32 	%rd46, %r92;
	add.s64 	%rd47, %rd46, %rd2;
	shl.b64 	%rd48, %rd47, 2;
	add.s64 	%rd49, %rd1, %rd48;
	ld.global.f32 	%f38, [%rd49];
	setp.lt.f32 	%p14, %f38, %f37;
	selp.f32 	%f39, %f38, %f37, %p14;
	cvt.s64.s32 	%rd50, %r91;
	add.s64 	%rd51, %rd50, %rd2;
	shl.b64 	%rd52, %rd51, 2;
	add.s64 	%rd53, %rd1, %rd52;
	ld.global.f32 	%f40, [%rd53];
	setp.lt.f32 	%p15, %f40, %f39;
	selp.f32 	%f41, %f40, %f39, %p15;
	cvt.s64.s32 	%rd54, %r90;
	add.s64 	%rd55, %rd54, %rd2;
	shl.b64 	%rd56, %rd55, 2;
	add.s64 	%rd57, %rd1, %rd56;
	ld.global.f32 	%f42, [%rd57];
	setp.lt.f32 	%p16, %f42, %f41;
	selp.f32 	%f43, %f42, %f41, %p16;
	cvt.s64.s32 	%rd58, %r89;
	add.s64 	%rd59, %rd58, %rd2;
	shl.b64 	%rd60, %rd59, 2;
	add.s64 	%rd61, %rd1, %rd60;
	ld.global.f32 	%f44, [%rd61];
	setp.lt.f32 	%p17, %f44, %f43;
	selp.f32 	%f45, %f44, %f43, %p17;
	cvt.s64.s32 	%rd62, %r88;
	add.s64 	%rd63, %rd62, %rd2;
	shl.b64 	%rd64, %rd63, 2;
	add.s64 	%rd65, %rd1, %rd64;
	ld.global.f32 	%f46, [%rd65];
	setp.lt.f32 	%p18, %f46, %f45;
	selp.f32 	%f47, %f46, %f45, %p18;
	cvt.s64.s32 	%rd66, %r87;
	add.s64 	%rd67, %rd66, %rd2;
	shl.b64 	%rd68, %rd67, 2;
	add.s64 	%rd69, %rd1, %rd68;
	ld.global.f32 	%f48, [%rd69];
	setp.lt.f32 	%p19, %f48, %f47;
	selp.f32 	%f82, %f48, %f47, %p19;
	add.s32 	%r102, %r102, 16;
	add.s32 	%r101, %r101, %r4;
	add.s32 	%r100, %r100, %r4;
	add.s32 	%r99, %r99, %r4;
	add.s32 	%r98, %r98, %r4;
	add.s32 	%r97, %r97, %r4;
	add.s32 	%r96, %r96, %r4;
	add.s32 	%r95, %r95, %r4;
	add.s32 	%r94, %r94, %r4;
	add.s32 	%r93, %r93, %r4;
	add.s32 	%r92, %r92, %r4;
	add.s32 	%r91, %r91, %r4;
	add.s32 	%r90, %r90, %r4;
	add.s32 	%r89, %r89, %r4;
	add.s32 	%r88, %r88, %r4;
	add.s32 	%r87, %r87, %r4;
	add.s32 	%r86, %r86, %r4;
	setp.ne.s32 	%p20, %r102, 0;
	@%p20 bra 	$L__BB2_4;
$L__BB2_5:
	setp.eq.s32 	%p21, %r1, 0;
	@%p21 bra 	$L__BB2_14;
	and.b32  	%r54, %r67, 7;
	setp.lt.u32 	%p22, %r1, 8;
	@%p22 bra 	$L__BB2_8;
	mul.lo.s32 	%r74, %r104, %r66;
	cvt.s64.s32 	%rd70, %r74;
	add.s64 	%rd71, %rd70, %rd2;
	shl.b64 	%rd72, %rd71, 2;
	add.s64 	%rd73, %rd1, %rd72;
	ld.global.f32 	%f50, [%rd73];
	setp.lt.f32 	%p23, %f50, %f82;
	selp.f32 	%f51, %f50, %f82, %p23;
	add.s32 	%r75, %r74, %r66;
	cvt.s64.s32 	%rd74, %r75;
	add.s64 	%rd75, %rd74, %rd2;
	shl.b64 	%rd76, %rd75, 2;
	add.s64 	%rd77, %rd1, %rd76;
	ld.global.f32 	%f52, [%rd77];
	setp.lt.f32 	%p24, %f52, %f51;
	selp.f32 	%f53, %f52, %f51, %p24;
	add.s32 	%r76, %r75, %r66;
	cvt.s64.s32 	%rd78, %r76;
	add.s64 	%rd79, %rd78, %rd2;
	shl.b64 	%rd80, %rd79, 2;
	add.s64 	%rd81, %rd1, %rd80;
	ld.global.f32 	%f54, [%rd81];
	setp.lt.f32 	%p25, %f54, %f53;
	selp.f32 	%f55, %f54, %f53, %p25;
	add.s32 	%r77, %r76, %r66;
	cvt.s64.s32 	%rd82, %r77;
	add.s64 	%rd83, %rd82, %rd2;
	shl.b64 	%rd84, %rd83, 2;
	add.s64 	%rd85, %rd1, %rd84;
	ld.global.f32 	%f56, [%rd85];
	setp.lt.f32 	%p26, %f56, %f55;
	selp.f32 	%f57, %f56, %f55, %p26;
	add.s32 	%r78, %r77, %r66;
	cvt.s64.s32 	%rd86, %r78;
	add.s64 	%rd87, %rd86, %rd2;
	shl.b64 	%rd88, %rd87, 2;
	add.s64 	%rd89, %rd1, %rd88;
	ld.global.f32 	%f58, [%rd89];
	setp.lt.f32 	%p27, %f58, %f57;
	selp.f32 	%f59, %f58, %f57, %p27;
	add.s32 	%r79, %r78, %r66;
	cvt.s64.s32 	%rd90, %r79;
	add.s64 	%rd91, %rd90, %rd2;
	shl.b64 	%rd92, %rd91, 2;
	add.s64 	%rd93, %rd1, %rd92;
	ld.global.f32 	%f60, [%rd93];
	setp.lt.f32 	%p28, %f60, %f59;
	selp.f32 	%f61, %f60, %f59, %p28;
	add.s32 	%r80, %r79, %r66;
	cvt.s64.s32 	%rd94, %r80;
	add.s64 	%rd95, %rd94, %rd2;
	shl.b64 	%rd96, %rd95, 2;
	add.s64 	%rd97, %rd1, %rd96;
	ld.global.f32 	%f62, [%rd97];
	setp.lt.f32 	%p29, %f62, %f61;
	selp.f32 	%f63, %f62, %f61, %p29;
	add.s32 	%r81, %r80, %r66;
	cvt.s64.s32 	%rd98, %r81;
	add.s64 	%rd99, %rd98, %rd2;
	shl.b64 	%rd100, %rd99, 2;
	add.s64 	%rd101, %rd1, %rd100;
	ld.global.f32 	%f64, [%rd101];
	setp.lt.f32 	%p30, %f64, %f63;
	selp.f32 	%f82, %f64, %f63, %p30;
	add.s32 	%r104, %r104, 8;
$L__BB2_8:
	setp.eq.s32 	%p31, %r54, 0;
	@%p31 bra 	$L__BB2_14;
	and.b32  	%r57, %r67, 3;
	setp.lt.u32 	%p32, %r54, 4;
	@%p32 bra 	$L__BB2_11;
	mul.lo.s32 	%r82, %r104, %r66;
	cvt.s64.s32 	%rd102, %r82;
	add.s64 	%rd103, %rd102, %rd2;
	shl.b64 	%rd104, %rd103, 2;
	add.s64 	%rd105, %rd1, %rd104;
	ld.global.f32 	%f66, [%rd105];
	setp.lt.f32 	%p33, %f66, %f82;
	selp.f32 	%f67, %f66, %f82, %p33;
	add.s32 	%r83, %r82, %r66;
	cvt.s64.s32 	%rd106, %r83;
	add.s64 	%rd107, %rd106, %rd2;
	shl.b64 	%rd108, %rd107, 2;
	add.s64 	%rd109, %rd1, %rd108;
	ld.global.f32 	%f68, [%rd109];
	setp.lt.f32 	%p34, %f68, %f67;
	selp.f32 	%f69, %f68, %f67, %p34;
	add.s32 	%r84, %r83, %r66;
	cvt.s64.s32 	%rd110, %r84;
	add.s64 	%rd111, %rd110, %rd2;
	shl.b64 	%rd112, %rd111, 2;
	add.s64 	%rd113, %rd1, %rd112;
	ld.global.f32 	%f70, [%rd113];
	setp.lt.f32 	%p35, %f70, %f69;
	selp.f32 	%f71, %f70, %f69, %p35;
	add.s32 	%r85, %r84, %r66;
	cvt.s64.s32 	%rd114, %r85;
	add.s64 	%rd115, %rd114, %rd2;
	shl.b64 	%rd116, %rd115, 2;
	add.s64 	%rd117, %rd1, %rd116;
	ld.global.f32 	%f72, [%rd117];
	setp.lt.f32 	%p36, %f72, %f71;
	selp.f32 	%f82, %f72, %f71, %p36;
	add.s32 	%r104, %r104, 4;
$L__BB2_11:
	setp.eq.s32 	%p37, %r57, 0;
	@%p37 bra 	$L__BB2_14;
	mul.lo.s32 	%r107, %r104, %r66;
	neg.s32 	%r106, %r57;
$L__BB2_13:
	.pragma "nounroll";
	cvt.s64.s32 	%rd118, %r107;
	add.s64 	%rd119, %rd118, %rd2;
	shl.b64 	%rd120, %rd119, 2;
	add.s64 	%rd121, %rd1, %rd120;
	ld.global.f32 	%f73, [%rd121];
	setp.lt.f32 	%p38, %f73, %f82;
	selp.f32 	%f82, %f73, %f82, %p38;
	add.s32 	%r107, %r107, %r66;
	add.s32 	%r106, %r106, 1;
	setp.ne.s32 	%p39, %r106, 0;
	@%p39 bra 	$L__BB2_13;
$L__BB2_14:
	ld.param.u64 	%rd125, [elementwiseMin_param_1];
	cvta.to.global.u64 	%rd122, %rd125;
	shl.b64 	%rd123, %rd2, 2;
	add.s64 	%rd124, %rd122, %rd123;
	st.global.f32 	[%rd124], %f82;
$L__BB2_15:
	ret;

}


// ===== COMPILED SASS (sm_100) =====

	.target	sm_100

	.elftype	@"ET_EXEC"


//--------------------- .note.nv.tkinfo           --------------------------
	.section	.note.nv.tkinfo,"",@"SHT_NOTE"
	.sectionflags	@"SHF_NOTE_NV_TKINFO"
	.tkinfo
        /*0018*/ 	.word	0x00000002
        /*0030*/ 	.string	""
        /*0030*/ 	.string	"ptxas"
        /*0030*/ 	.string	"Cuda compilation tools, release 13.0, V13.0.88"
        /*0030*/ 	.string	"Build cuda_13.0.r13.0/compiler.36424714_0"
        /*0030*/ 	.string	"-arch sm_100 -m 64 "



//--------------------- .note.nv.cuinfo           --------------------------
	.section	.note.nv.cuinfo,"",@"SHT_NOTE"
	.sectionflags	@"SHF_NOTE_NV_CUINFO"
        /*0018*/ 	.short	0x0002
        /*001a*/ 	.short	0x0064
        /*001c*/ 	.short	0x0082
	.zero		2


//--------------------- .nv.info                  --------------------------
	.section	.nv.info,"",@"SHT_CUDA_INFO"
	.align	4


	//----- nvinfo : EIATTR_REGCOUNT
	.align		4
        /*0000*/ 	.byte	0x04, 0x2f
        /*0002*/ 	.short	(.L_1 - .L_0)
	.align		4
.L_0:
        /*0004*/ 	.word	index@(elementwiseMean)
        /*0008*/ 	.word	0x00000020


	//----- nvinfo : EIATTR_FRAME_SIZE
	.align		4
.L_1:
        /*000c*/ 	.byte	0x04, 0x11
        /*000e*/ 	.short	(.L_3 - .L_2)
	.align		4
.L_2:
        /*0010*/ 	.word	index@($__internal_0_$__cuda_sm3x_div_rn_noftz_f32_slowpath)
        /*0014*/ 	.word	0x00000000


	//----- nvinfo : EIATTR_FRAME_SIZE
	.align		4
.L_3:
        /*0018*/ 	.byte	0x04, 0x11
        /*001a*/ 	.short	(.L_5 - .L_4)
	.align		4
.L_4:
        /*001c*/ 	.word	index@(elementwiseMean)
        /*0020*/ 	.word	0x00000000


	//----- nvinfo : EIATTR_REGCOUNT
	.align		4
.L_5:
        /*0024*/ 	.byte	0x04, 0x2f
        /*0026*/ 	.short	(.L_7 - .L_6)
	.align		4
.L_6:
        /*0028*/ 	.word	index@(elementwiseMax)
        /*002c*/ 	.word	0x00000020


	//----- nvinfo : EIATTR_FRAME_SIZE
	.align		4
.L_7:
        /*0030*/ 	.byte	0x04, 0x11
        /*0032*/ 	.short	(.L_9 - .L_8)
	.align		4
.L_8:
        /*0034*/ 	.word	index@(elementwiseMax)
        /*0038*/ 	.word	0x00000000


	//----- nvinfo : EIATTR_REGCOUNT
	.align		4
.L_9:
        /*003c*/ 	.byte	0x04, 0x2f
        /*003e*/ 	.short	(.L_11 - .L_10)
	.align		4
.L_10:
        /*0040*/ 	.word	index@(elementwiseMin)
        /*0044*/ 	.word	0x00000020


	//----- nvinfo : EIATTR_FRAME_SIZE
	.align		4
.L_11:
        /*0048*/ 	.byte	0x04, 0x11
        /*004a*/ 	.short	(.L_13 - .L_12)
	.align		4
.L_12:
        /*004c*/ 	.word	index@(elementwiseMin)
        /*0050*/ 	.word	0x00000000


	//----- nvinfo : EIATTR_MIN_STACK_SIZE
	.align		4
.L_13:
        /*0054*/ 	.byte	0x04, 0x12
        /*0056*/ 	.short	(.L_15 - .L_14)
	.align		4
.L_14:
        /*0058*/ 	.word	index@(elementwiseMin)
        /*005c*/ 	.word	0x00000000


	//----- nvinfo : EIATTR_MIN_STACK_SIZE
	.align		4
.L_15:
        /*0060*/ 	.byte	0x04, 0x12
        /*0062*/ 	.short	(.L_17 - .L_16)
	.align		4
.L_16:
        /*0064*/ 	.word	index@(elementwiseMax)
        /*0068*/ 	.word	0x00000000


	//----- nvinfo : EIATTR_MIN_STACK_SIZE
	.align		4
.L_17:
        /*006c*/ 	.byte	0x04, 0x12
        /*006e*/ 	.short	(.L_19 - .L_18)
	.align		4
.L_18:
        /*0070*/ 	.word	index@(elementwiseMean)
        /*0074*/ 	.word	0x00000000
.L_19:


//--------------------- .nv.compat                --------------------------
	.section	.nv.compat,"",@"SHT_CUDA_COMPAT_INFO"
	.align	4
        /*0000*/ 	.byte	0x02, 0x09, 0x00, 0x00, 0x02, 0x02, 0x01, 0x00, 0x02, 0x05, 0x05, 0x00, 0x03, 0x07, 0x01, 0x01
        /*0010*/ 	.byte	0x02, 0x03, 0x00, 0x00, 0x02, 0x06, 0x01, 0x00, 0x04, 0x0b, 0x08, 0x00, 0x01, 0x00, 0x00, 0x00
        /*0020*/ 	.byte	0x00, 0x00, 0x00, 0x00


//--------------------- .nv.info.elementwiseMin   --------------------------
	.section	.nv.info.elementwiseMin,"",@"SHT_CUDA_INFO"
	.sectionflags	@""
	.align	4


	//----- nvinfo : EIATTR_CUDA_API_VERSION
	.align		4
        /*0000*/ 	.byte	0x04, 0x37
        /*0002*/ 	.short	(.L_21 - .L_20)
.L_20:
        /*0004*/ 	.word	0x00000082


	//----- nvinfo : EIATTR_KPARAM_INFO
	.align		4
.L_21:
        /*0008*/ 	.byte	0x04, 0x17
        /*000a*/ 	.short	(.L_23 - .L_22)
.L_22:
        /*000c*/ 	.word	0x00000000
        /*0010*/ 	.short	0x0003
        /*0012*/ 	.short	0x0014
        /*0014*/ 	.byte	0x00, 0xf0, 0x11, 0x00


	//----- nvinfo : EIATTR_KPARAM_INFO
	.align		4
.L_23:
        /*0018*/ 	.byte	0x04, 0x17
        /*001a*/ 	.short	(.L_25 - .L_24)
.L_24:
        /*001c*/ 	.word	0x00000000
        /*0020*/ 	.short	0x0002
        /*0022*/ 	.short	0x0010
        /*0024*/ 	.byte	0x00, 0xf0, 0x11, 0x00


	//----- nvinfo : EIATTR_KPARAM_INFO
	.align		4
.L_25:
        /*0028*/ 	.byte	0x04, 0x17
        /*002a*/ 	.short	(.L_27 - .L_26)
.L_26:
        /*002c*/ 	.word	0x00000000
        /*0030*/ 	.short	0x0001
        /*0032*/ 	.short	0x0008
        /*0034*/ 	.byte	0x00, 0xf5, 0x21, 0x00


	//----- nvinfo : EIATTR_KPARAM_INFO
	.align		4
.L_27:
        /*0038*/ 	.byte	0x04, 0x17
        /*003a*/ 	.short	(.L_29 - .L_28)
.L_28:
        /*003c*/ 	.word	0x00000000
        /*0040*/ 	.short	0x0000
        /*0042*/ 	.short	0x0000
        /*0044*/ 	.byte	0x00, 0xf5, 0x21, 0x00


	//----- nvinfo : EIATTR_SPARSE_MMA_MASK
	.align		4
.L_29:
        /*0048*/ 	.byte	0x03, 0x50
        /*004a*/ 	.short	0x0000


	//----- nvinfo : EIATTR_MAXREG_COUNT
	.align		4
        /*004c*/ 	.byte	0x03, 0x1b
        /*004e*/ 	.short	0x00ff


	//----- nvinfo : EIATTR_MERCURY_ISA_VERSION
	.align		4
        /*0050*/ 	.byte	0x03, 0x5f
        /*0052*/ 	.short	0x0101


	//----- nvinfo : EIATTR_VRC_CTA_INIT_COUNT
	.align		4
        /*0054*/ 	.byte	0x02, 0x4a
	.zero		1
	.zero		1


	//----- nvinfo : EIATTR_EXIT_INSTR_OFFSETS
	.align		4
        /*0058*/ 	.byte	0x04, 0x1c
        /*005a*/ 	.short	(.L_31 - .L_30)


	//   ....[0]....
.L_30:
        /*005c*/ 	.word	0x00000090


	//   ....[1]....
        /*0060*/ 	.word	0x000012d0


	//----- nvinfo : EIATTR_CBANK_PARAM_SIZE
	.align		4
.L_31:
        /*0064*/ 	.byte	0x03, 0x19
        /*0066*/ 	.short	0x0018


	//----- nvinfo : EIATTR_PARAM_CBANK
	.align		4
        /*0068*/ 	.byte	0x04, 0x0a
        /*006a*/ 	.short	(.L_33 - .L_32)
	.align		4
.L_32:
        /*006c*/ 	.word	index@(.nv.constant0.elementwiseMin)
        /*0070*/ 	.short	0x0380
        /*0072*/ 	.short	0x0018


	//----- nvinfo : EIATTR_SW_WAR
	.align		4
.L_33:
        /*0074*/ 	.byte	0x04, 0x36
        /*0076*/ 	.short	(.L_35 - .L_34)
.L_34:
        /*0078*/ 	.word	0x00000008
.L_35:


//--------------------- .nv.info.elementwiseMax   --------------------------
	.section	.nv.info.elementwiseMax,"",@"SHT_CUDA_INFO"
	.sectionflags	@""
	.align	4


	//----- nvinfo : EIATTR_CUDA_API_VERSION
	.align		4
        /*0000*/ 	.byte	0x04, 0x37
        /*0002*/ 	.short	(.L_37 - .L_36)
.L_36:
        /*0004*/ 	.word	0x00000082


	//----- nvinfo : EIATTR_KPARAM_INFO
	.align		4
.L_37:
        /*0008*/ 	.byte	0x04, 0x17
        /*000a*/ 	.short	(.L_39 - .L_38)
.L_38:
        /*000c*/ 	.word	0x00000000
        /*0010*/ 	.short	0x0003
        /*0012*/ 	.short	0x0014
        /*0014*/ 	.byte	0x00, 0xf0, 0x11, 0x00


	//----- nvinfo : EIATTR_KPARAM_INFO
	.align		4
.L_39:
        /*0018*/ 	.byte	0x04, 0x17
        /*001a*/ 	.short	(.L_41 - .L_40)
.L_40:
        /*001c*/ 	.word	0x00000000
        /*0020*/ 	.short	0x0002
        /*0022*/ 	.short	0x0010
        /*0024*/ 	.byte	0x00, 0xf0, 0x11, 0x00


	//----- nvinfo : EIATTR_KPARAM_INFO
	.align		4
.L_41:
        /*0028*/ 	.byte	0x04, 0x17
        /*002a*/ 	.short	(.L_43 - .L_42)
.L_42:
        /*002c*/ 	.word	0x00000000
        /*0030*/ 	.short	0x0001
        /*0032*/ 	.short	0x0008
        /*0034*/ 	.byte	0x00, 0xf5, 0x21, 0x00


	//----- nvinfo : EIATTR_KPARAM_INFO
	.align		4
.L_43:
        /*0038*/ 	.byte	0x04, 0x17
        /*003a*/ 	.short	(.L_45 - .L_44)
.L_44:
        /*003c*/ 	.word	0x00000000
        /*0040*/ 	.short	0x0000
        /*0042*/ 	.short	0x0000
        /*0044*/ 	.byte	0x00, 0xf5, 0x21, 0x00


	//----- nvinfo : EIATTR_SPARSE_MMA_MASK
	.align		4
.L_45:
        /*0048*/ 	.byte	0x03, 0x50
        /*004a*/ 	.short	0x0000


	//----- nvinfo : EIATTR_MAXREG_COUNT
	.align		4
        /*004c*/ 	.byte	0x03, 0x1b
        /*004e*/ 	.short	0x00ff


	//----- nvinfo : EIATTR_MERCURY_ISA_VERSION
	.align		4
        /*0050*/ 	.byte	0x03, 0x5f
        /*0052*/ 	.short	0x0101


	//----- nvinfo : EIATTR_VRC_CTA_INIT_COUNT
	.align		4
        /*0054*/ 	.byte	0x02, 0x4a
	.zero		1
	.zero		1


	//----- nvinfo : EIATTR_EXIT_INSTR_OFFSETS
	.align		4
        /*0058*/ 	.byte	0x04, 0x1c
        /*005a*/ 	.short	(.L_47 - .L_46)


	//   ....[0]....
.L_46:
        /*005c*/ 	.word	0x00000090


	//   ....[1]....
        /*0060*/ 	.word	0x000012d0


	//----- nvinfo : EIATTR_CBANK_PARAM_SIZE
	.align		4
.L_47:
        /*0064*/ 	.byte	0x03, 0x19
        /*0066*/ 	.short	0x0018


	//----- nvinfo : EIATTR_PARAM_CBANK
	.align		4
        /*0068*/ 	.byte	0x04, 0x0a
        /*006a*/ 	.short	(.L_49 - .L_48)
	.align		4
.L_48:
        /*006c*/ 	.word	index@(.nv.constant0.elementwiseMax)
        /*0070*/ 	.short	0x0380
        /*0072*/ 	.short	0x0018


	//----- nvinfo : EIATTR_SW_WAR
	.align		4
.L_49:
        /*0074*/ 	.byte	0x04, 0x36
        /*0076*/ 	.short	(.L_51 - .L_50)
.L_50:
        /*0078*/ 	.word	0x00000008
.L_51:


//--------------------- .nv.info.elementwiseMean  --------------------------
	.section	.nv.info.elementwiseMean,"",@"SHT_CUDA_INFO"
	.sectionflags	@""
	.align	4


	//----- nvinfo : EIATTR_CUDA_API_VERSION
	.align		4
        /*0000*/ 	.byte	0x04, 0x37
        /*0002*/ 	.short	(.L_53 - .L_52)
.L_52:
        /*0004*/ 	.word	0x00000082


	//----- nvinfo : EIATTR_KPARAM_INFO
	.align		4
.L_53:
        /*0008*/ 	.byte	0x04, 0x17
        /*000a*/ 	.short	(.L_55 - .L_54)
.L_54:
        /*000c*/ 	.word	0x00000000
        /*0010*/ 	.short	0x0003
        /*0012*/ 	.short	0x0014
        /*0014*/ 	.byte	0x00, 0xf0, 0x11, 0x00


	//----- nvinfo : EIATTR_KPARAM_INFO
	.align		4
.L_55:
        /*0018*/ 	.byte	0x04, 0x17
        /*001a*/ 	.short	(.L_57 - .L_56)
.L_56:
        /*001c*/ 	.word	0x00000000
        /*0020*/ 	.short	0x0002
        /*0022*/ 	.short	0x0010
        /*0024*/ 	.byte	0x00, 0xf0, 0x11, 0x00


	//----- nvinfo : EIATTR_KPARAM_INFO
	.align		4
.L_57:
        /*0028*/ 	.byte	0x04, 0x17
        /*002a*/ 	.short	(.L_59 - .L_58)
.L_58:
        /*002c*/ 	.word	0x00000000
        /*0030*/ 	.short	0x0001
        /*0032*/ 	.short	0x0008
        /*0034*/ 	.byte	0x00, 0xf5, 0x21, 0x00


	//----- nvinfo : EIATTR_KPARAM_INFO
	.align		4
.L_59:
        /*0038*/ 	.byte	0x04, 0x17
        /*003a*/ 	.short	(.L_61 - .L_60)
.L_60:
        /*003c*/ 	.word	0x00000000
        /*0040*/ 	.short	0x0000
        /*0042*/ 	.short	0x0000
        /*0044*/ 	.byte	0x00, 0xf5, 0x21, 0x00


	//----- nvinfo : EIATTR_SPARSE_MMA_MASK
	.align		4
.L_61:
        /*0048*/ 	.byte	0x03, 0x50
        /*004a*/ 	.short	0x0000


	//----- nvinfo : EIATTR_MAXREG_COUNT
	.align		4
        /*004c*/ 	.byte	0x03, 0x1b
        /*004e*/ 	.short	0x00ff


	//----- nvinfo : EIATTR_MERCURY_ISA_VERSION
	.align		4
        /*0050*/ 	.byte	0x03, 0x5f
        /*0052*/ 	.short	0x0101


	//----- nvinfo : EIATTR_VRC_CTA_INIT_COUNT
	.align		4
        /*0054*/ 	.byte	0x02, 0x4a
	.zero		1
	.zero		1


	//----- nvinfo : EIATTR_EXIT_INSTR_OFFSETS
	.align		4
        /*0058*/ 	.byte	0x04, 0x1c
        /*005a*/ 	.short	(.L_63 - .L_62)


	//   ....[0]....
.L_62:
        /*005c*/ 	.word	0x00000090


	//   ....[1]....
        /*0060*/ 	.word	0x000011e0


	//----- nvinfo : EIATTR_CRS_STACK_SIZE
	.align		4
.L_63:
        /*0064*/ 	.byte	0x04, 0x1e
        /*0066*/ 	.short	(.L_65 - .L_64)
.L_64:
        /*0068*/ 	.word	0x00000000


	//----- nvinfo : EIATTR_CBANK_PARAM_SIZE
	.align		4
.L_65:
        /*006c*/ 	.byte	0x03, 0x19
        /*006e*/ 	.short	0x0018


	//----- nvinfo : EIATTR_PARAM_CBANK
	.align		4
        /*0070*/ 	.byte	0x04, 0x0a
        /*0072*/ 	.short	(.L_67 - .L_66)
	.align		4
.L_66:
        /*0074*/ 	.word	index@(.nv.constant0.elementwiseMean)
        /*0078*/ 	.short	0x0380
        /*007a*/ 	.short	0x0018


	//----- nvinfo : EIATTR_SW_WAR
	.align		4
.L_67:
        /*007c*/ 	.byte	0x04, 0x36
        /*007e*/ 	.short	(.L_69 - .L_68)
.L_68:
        /*0080*/ 	.word	0x00000008
.L_69:


//--------------------- .nv.callgraph             --------------------------
	.section	.nv.callgraph,"",@"SHT_CUDA_CALLGRAPH"
	.align	4
	.sectionentsize	8
	.align		4
        /*0000*/ 	.word	0x00000000
	.align		4
        /*0004*/ 	.word	0xffffffff
	.align		4
        /*0008*/ 	.word	0x00000000
	.align		4
        /*000c*/ 	.word	0xfffffffe
	.align		4
        /*0010*/ 	.word	0x00000000
	.align		4
        /*0014*/ 	.word	0xfffffffd
	.align		4
        /*0018*/ 	.word	0x00000000
	.align		4
        /*001c*/ 	.word	0xfffffffc


//--------------------- .text.elementwiseMin      --------------------------
	.section	.text.elementwiseMin,"ax",@progbits
	.align	128
        .global         elementwiseMin
        .type           elementwiseMin,@function
        .size           elementwiseMin,(.L_x_35 - elementwiseMin)
        .other          elementwiseMin,@"STO_CUDA_ENTRY STV_DEFAULT"
elementwiseMin:
.text.elementwiseMin:
[----:B------:R-:W-:Y:S01]  /*0000*/  LDC R1, c[0x0][0x37c] ;  /* 0x0000df00ff017b82 */ /* 0x000fe20000000800 */
[----:B------:R-:W0:Y:S07]  /*0010*/  S2R R2, SR_TID.X ;  /* 0x0000000000027919 */ /* 0x000e2e0000002100 */
[----:B------:R-:W0:Y:S08]  /*0020*/  S2UR UR4, SR_CTAID.X ;  /* 0x00000000000479c3 */ /* 0x000e300000002500 */
[----:B------:R-:W0:Y:S08]  /*0030*/  LDC R3, c[0x0][0x360] ;  /* 0x0000d800ff037b82 */ /* 0x000e300000000800 */
[----:B------:R-:W1:Y:S01]  /*0040*/  LDC R0, c[0x0][0x390] ;  /* 0x0000e400ff007b82 */ /* 0x000e620000000800 */
[----:B0-----:R-:W-:Y:S01]  /*0050*/  IMAD R3, R3, UR4, R2 ;  /* 0x0000000403037c24 */ /* 0x001fe2000f8e0202 */
[----:B-1----:R-:W-:-:S04]  /*0060*/  SHF.R.S32.HI R2, RZ, 0x1f, R0 ;  /* 0x0000001fff027819 */ /* 0x002fc80000011400 */
[----:B------:R-:W-:-:S04]  /*0070*/  ISETP.GE.U32.AND P0, PT, R3, R0, PT ;  /* 0x000000000300720c */ /* 0x000fc80003f06070 */
[----:B------:R-:W-:-:S13]  /*0080*/  ISETP.GE.U32.AND.EX P0, PT, RZ, R2, PT, P0 ;  /* 0x00000002ff00720c */ /* 0x000fda0003f06100 */
[----:B------:R-:W-:Y:S05]  /*0090*/  @P0 EXIT ;  /* 0x000000000000094d */ /* 0x000fea0003800000 */
[----:B------:R-:W0:Y:S01]  /*00a0*/  LDCU UR5, c[0x0][0x394] ;  /* 0x00007280ff0577ac */ /* 0x000e220008000800 */
[----:B------:R-:W-:Y:S01]  /*00b0*/  IMAD.MOV.U32 R27, RZ, RZ, 0x461c3c00 ;  /* 0x461c3c00ff1b7424 */ /* 0x000fe200078e00ff */
[----:B------:R-:W1:Y:S01]  /*00c0*/  LDCU.64 UR8, c[0x0][0x358] ;  /* 0x00006b00ff0877ac */ /* 0x000e620008000a00 */
[----:B0-----:R-:W-:-:S09]  /*00d0*/  UISETP.GE.AND UP0, UPT, UR5, 0x1, UPT ;  /* 0x000000010500788c */ /* 0x001fd2000bf06270 */
[----:B-1----:R-:W-:Y:S05]  /*00e0*/  BRA.U !UP0, `(.L_x_0) ;  /* 0x0000001108687547 */ /* 0x002fea000b800000 */
[----:B------:R-:W-:Y:S01]  /*00f0*/  UISETP.GE.U32.AND UP1, UPT, UR5, 0x10, UPT ;  /* 0x000000100500788c */ /* 0x000fe2000bf26070 */
[----:B------:R-:W-:Y:S01]  /*0100*/  IMAD.MOV.U32 R27, RZ, RZ, 0x461c3c00 ;  /* 0x461c3c00ff1b7424 */ /* 0x000fe200078e00ff */
[----:B------:R-:W-:Y:S01]  /*0110*/  ULOP3.LUT UR6, UR5, 0xf, URZ, 0xc0, !UPT ;  /* 0x0000000f05067892 */ /* 0x000fe2000f8ec0ff */
[----:B------:R-:W-:-:S03]  /*0120*/  UMOV UR4, URZ ;  /* 0x000000ff00047c82 */ /* 0x000fc60008000000 */
[----:B------:R-:W-:-:S03]  /*0130*/  UISETP.NE.AND UP0, UPT, UR6, URZ, UPT ;  /* 0x000000ff0600728c */ /* 0x000fc6000bf05270 */
[----:B------:R-:W-:Y:S08]  /*0140*/  BRA.U !UP1, `(.L_x_1) ;  /* 0x00000009095c7547 */ /* 0x000ff0000b800000 */
[----:B------:R-:W0:Y:S01]  /*0150*/  LDC R2, c[0x0][0x390] ;  /* 0x0000e400ff027b82 */ /* 0x000e220000000800 */
[----:B------:R-:W-:Y:S01]  /*0160*/  ULOP3.LUT UR4, UR5, 0x7ffffff0, URZ, 0xc0, !UPT ;  /* 0x7ffffff005047892 */ /* 0x000fe2000f8ec0ff */
[C---:B------:R-:W-:Y:S01]  /*0170*/  IMAD.SHL.U32 R5, R0.reuse, 0x2, RZ ;  /* 0x0000000200057824 */ /* 0x040fe200078e00ff */
[----:B------:R-:W1:Y:S01]  /*0180*/  LDCU.64 UR10, c[0x0][0x380] ;  /* 0x00007000ff0a77ac */ /* 0x000e620008000a00 */
[C---:B------:R-:W-:Y:S02]  /*0190*/  IMAD R4, R0.reuse, 0x3, RZ ;  /* 0x0000000300047824 */ /* 0x040fe400078e02ff */
[C---:B------:R-:W-:Y:S01]  /*01a0*/  IMAD.SHL.U32 R6, R0.reuse, 0x4, RZ ;  /* 0x0000000400067824 */ /* 0x040fe200078e00ff */
[----:B------:R-:W-:Y:S01]  /*01b0*/  UIADD3 UR7, UPT, UPT, -UR4, URZ, URZ ;  /* 0x000000ff04077290 */ /* 0x000fe2000fffe1ff */
[C---:B------:R-:W-:Y:S02]  /*01c0*/  IMAD R7, R0.reuse, 0x5, RZ ;  /* 0x0000000500077824 */ /* 0x040fe400078e02ff */
[----:B------:R-:W-:-:S02]  /*01d0*/  IMAD R8, R0, 0x6, RZ ;  /* 0x0000000600087824 */ /* 0x000fc400078e02ff */
[C---:B------:R-:W-:Y:S02]  /*01e0*/  IMAD R9, R0.reuse, 0x7, RZ ;  /* 0x0000000700097824 */ /* 0x040fe400078e02ff */
[C---:B------:R-:W-:Y:S02]  /*01f0*/  IMAD.SHL.U32 R10, R0.reuse, 0x8, RZ ;  /* 0x00000008000a7824 */ /* 0x040fe400078e00ff */
[C---:B------:R-:W-:Y:S02]  /*0200*/  IMAD R11, R0.reuse, 0x9, RZ ;  /* 0x00000009000b7824 */ /* 0x040fe400078e02ff */
[C---:B------:R-:W-:Y:S02]  /*0210*/  IMAD R12, R0.reuse, 0xa, RZ ;  /* 0x0000000a000c7824 */ /* 0x040fe400078e02ff */
[C---:B------:R-:W-:Y:S02]  /*0220*/  IMAD R13, R0.reuse, 0xb, RZ ;  /* 0x0000000b000d7824 */ /* 0x040fe400078e02ff */
[----:B------:R-:W-:-:S02]  /*0230*/  IMAD R20, R0, 0xc, RZ ;  /* 0x0000000c00147824 */ /* 0x000fc400078e02ff */
[C---:B------:R-:W-:Y:S02]  /*0240*/  IMAD R21, R0.reuse, 0xd, RZ ;  /* 0x0000000d00157824 */ /* 0x040fe400078e02ff */
[C---:B------:R-:W-:Y:S02]  /*0250*/  IMAD R22, R0.reuse, 0xe, RZ ;  /* 0x0000000e00167824 */ /* 0x040fe400078e02ff */
[----:B------:R-:W-:Y:S02]  /*0260*/  IMAD R23, R0, 0xf, RZ ;  /* 0x0000000f00177824 */ /* 0x000fe400078e02ff */
[----:B------:R-:W-:Y:S02]  /*0270*/  IMAD.MOV.U32 R27, RZ, RZ, 0x461c3c00 ;  /* 0x461c3c00ff1b7424 */ /* 0x000fe400078e00ff */
[----:B-1----:R-:W-:-:S07]  /*0280*/  IMAD.MOV.U32 R24, RZ, RZ, RZ ;  /* 0x000000ffff187224 */ /* 0x002fce00078e00ff */
.L_x_2:
[----:B------:R-:W-:-:S04]  /*0290*/  IADD3 R14, P0, PT, R3, R24, RZ ;  /* 0x00000018030e7210 */ /* 0x000fc80007f1e0ff */
[----:B------:R-:W-:Y:S02]  /*02a0*/  LEA.HI.X.SX32 R15, R24, RZ, 0x1, P0 ;  /* 0x000000ff180f7211 */ /* 0x000fe400000f0eff */
[----:B------:R-:W-:-:S04]  /*02b0*/  LEA R16, P0, R14, UR10, 0x2 ;  /* 0x0000000a0e107c11 */ /* 0x000fc8000f8010ff */
[----:B------:R-:W-:-:S05]  /*02c0*/  LEA.HI.X R17, R14, UR11, R15, 0x2, P0 ;  /* 0x0000000b0e117c11 */ /* 0x000fca00080f140f */
[----:B------:R1:W2:Y:S01]  /*02d0*/  LDG.E R29, desc[UR8][R16.64] ;  /* 0x00000008101d7981 */ /* 0x0002a2000c1e1900 */
[----:B0-----:R-:W-:-:S04]  /*02e0*/  IADD3 R14, P0, PT, R3, R2, RZ ;  /* 0x00000002030e7210 */ /* 0x001fc80007f1e0ff */
[----:B------:R-:W-:Y:S02]  /*02f0*/  LEA.HI.X.SX32 R15, R2, RZ, 0x1, P0 ;  /* 0x000000ff020f7211 */ /* 0x000fe400000f0eff */
[----:B------:R-:W-:-:S04]  /*0300*/  LEA R18, P0, R14, UR10, 0x2 ;  /* 0x0000000a0e127c11 */ /* 0x000fc8000f8010ff */
[----:B------:R-:W-:Y:S02]  /*0310*/  LEA.HI.X R19, R14, UR11, R15, 0x2, P0 ;  /* 0x0000000b0e137c11 */ /* 0x000fe400080f140f */
[----:B------:R-:W-:-:S03]  /*0320*/  IADD3 R15, P0, PT, R3, R5, RZ ;  /* 0x00000005030f7210 */ /* 0x000fc60007f1e0ff */
[----:B------:R0:W3:Y:S01]  /*0330*/  LDG.E R26, desc[UR8][R18.64] ;  /* 0x00000008121a7981 */ /* 0x0000e2000c1e1900 */
[----:B------:R-:W-:Y:S02]  /*0340*/  LEA.HI.X.SX32 R28, R5, RZ, 0x1, P0 ;  /* 0x000000ff051c7211 */ /* 0x000fe400000f0eff */
[----:B------:R-:W-:-:S04]  /*0350*/  LEA R14, P0, R15, UR10, 0x2 ;  /* 0x0000000a0f0e7c11 */ /* 0x000fc8000f8010ff */
[----:B------:R-:W-:Y:S02]  /*0360*/  LEA.HI.X R15, R15, UR11, R28, 0x2, P0 ;  /* 0x0000000b0f0f7c11 */ /* 0x000fe400080f141c */
[----:B-1----:R-:W-:-:S03]  /*0370*/  IADD3 R17, P0, PT, R3, R4, RZ ;  /* 0x0000000403117210 */ /* 0x002fc60007f1e0ff */
[----:B------:R1:W4:Y:S01]  /*0380*/  LDG.E R25, desc[UR8][R14.64] ;  /* 0x000000080e197981 */ /* 0x000322000c1e1900 */
[----:B------:R-:W-:Y:S02]  /*0390*/  LEA.HI.X.SX32 R28, R4, RZ, 0x1, P0 ;  /* 0x000000ff041c7211 */ /* 0x000fe400000f0eff */
[----:B------:R-:W-:-:S04]  /*03a0*/  LEA R16, P0, R17, UR10, 0x2 ;  /* 0x0000000a11107c11 */ /* 0x000fc8000f8010ff */
[----:B------:R-:W-:Y:S02]  /*03b0*/  LEA.HI.X R17, R17, UR11, R28, 0x2, P0 ;  /* 0x0000000b11117c11 */ /* 0x000fe400080f141c */
[----:B0-----:R-:W-:-:S03]  /*03c0*/  IADD3 R19, P0, PT, R3, R6, RZ ;  /* 0x0000000603137210 */ /* 0x001fc60007f1e0ff */
[----:B------:R0:W5:Y:S01]  /*03d0*/  LDG.E R28, desc[UR8][R16.64] ;  /* 0x00000008101c7981 */ /* 0x000162000c1e1900 */
[----:B-1----:R-:W-:Y:S02]  /*03e0*/  LEA.HI.X.SX32 R14, R6, RZ, 0x1, P0 ;  /* 0x000000ff060e7211 */ /* 0x002fe400000f0eff */
[----:B------:R-:W-:Y:S02]  /*03f0*/  LEA R18, P0, R19, UR10, 0x2 ;  /* 0x0000000a13127c11 */ /* 0x000fe4000f8010ff */
[----:B------:R-:W-:Y:S02]  /*0400*/  IADD3 R15, P1, PT, R3, R7, RZ ;  /* 0x00000007030f7210 */ /* 0x000fe40007f3e0ff */
[----:B------:R-:W-:-:S05]  /*0410*/  LEA.HI.X R19, R19, UR11, R14, 0x2, P0 ;  /* 0x0000000b13137c11 */ /* 0x000fca00080f140e */
[----:B------:R1:W5:Y:S01]  /*0420*/  LDG.E R18, desc[UR8][R18.64] ;  /* 0x0000000812127981 */ /* 0x000362000c1e1900 */
[----:B--2---:R-:W-:-:S04]  /*0430*/  FSETP.GEU.AND P0, PT, R29, R27, PT ;  /* 0x0000001b1d00720b */ /* 0x004fc80003f0e000 */
[----:B------:R-:W-:Y:S02]  /*0440*/  FSEL R29, R29, R27, !P0 ;  /* 0x0000001b1d1d7208 */ /* 0x000fe40004000000 */
[----:B------:R-:W-:Y:S02]  /*0450*/  LEA.HI.X.SX32 R27, R7, RZ, 0x1, P1 ;  /* 0x000000ff071b7211 */ /* 0x000fe400008f0eff */
[----:B------:R-:W-:-:S04]  /*0460*/  LEA R14, P0, R15, UR10, 0x2 ;  /* 0x0000000a0f0e7c11 */ /* 0x000fc8000f8010ff */
[----:B------:R-:W-:-:S05]  /*0470*/  LEA.HI.X R15, R15, UR11, R27, 0x2, P0 ;  /* 0x0000000b0f0f7c11 */ /* 0x000fca00080f141b */
[----:B------:R2:W5:Y:S01]  /*0480*/  LDG.E R27, desc[UR8][R14.64] ;  /* 0x000000080e1b7981 */ /* 0x000562000c1e1900 */
[CC--:B---3--:R-:W-:Y:S02]  /*0490*/  FSETP.GEU.AND P0, PT, R26.reuse, R29.reuse, PT ;  /* 0x0000001d1a00720b */ /* 0x0c8fe40003f0e000 */
[----:B0-----:R-:W-:Y:S02]  /*04a0*/  IADD3 R17, P1, PT, R3, R8, RZ ;  /* 0x0000000803117210 */ /* 0x001fe40007f3e0ff */
[----:B------:R-:W-:Y:S02]  /*04b0*/  FSEL R26, R26, R29, !P0 ;  /* 0x0000001d1a1a7208 */ /* 0x000fe40004000000 */
[----:B-1----:R-:W-:Y:S02]  /*04c0*/  LEA.HI.X.SX32 R19, R8, RZ, 0x1, P1 ;  /* 0x000000ff08137211 */ /* 0x002fe400008f0eff */
[----:B------:R-:W-:-:S04]  /*04d0*/  LEA R16, P0, R17, UR10, 0x2 ;  /* 0x0000000a11107c11 */ /* 0x000fc8000f8010ff */
[----:B------:R-:W-:Y:S02]  /*04e0*/  LEA.HI.X R17, R17, UR11, R19, 0x2, P0 ;  /* 0x0000000b11117c11 */ /* 0x000fe400080f1413 */
[-C--:B----4-:R-:W-:Y:S02]  /*04f0*/  FSETP.GEU.AND P0, PT, R25, R26.reuse, PT ;  /* 0x0000001a1900720b */ /* 0x090fe40003f0e000 */
[----:B--2---:R-:W-:Y:S01]  /*0500*/  IADD3 R15, P1, PT, R3, R9, RZ ;  /* 0x00000009030f7210 */ /* 0x004fe20007f3e0ff */
[----:B------:R0:W2:Y:S01]  /*0510*/  LDG.E R19, desc[UR8][R16.64] ;  /* 0x0000000810137981 */ /* 0x0000a2000c1e1900 */
[----:B------:R-:W-:Y:S02]  /*0520*/  FSEL R29, R25, R26, !P0 ;  /* 0x0000001a191d7208 */ /* 0x000fe40004000000 */
[----:B------:R-:W-:Y:S02]  /*0530*/  LEA.HI.X.SX32 R26, R9, RZ, 0x1, P1 ;  /* 0x000000ff091a7211 */ /* 0x000fe400008f0eff */
[----:B------:R-:W-:-:S04]  /*0540*/  LEA R14, P0, R15, UR10, 0x2 ;  /* 0x0000000a0f0e7c11 */ /* 0x000fc8000f8010ff */
[----:B------:R-:W-:Y:S02]  /*0550*/  LEA.HI.X R15, R15, UR11, R26, 0x2, P0 ;  /* 0x0000000b0f0f7c11 */ /* 0x000fe400080f141a */
[CC--:B-----5:R-:W-:Y:S02]  /*0560*/  FSETP.GEU.AND P0, PT, R28.reuse, R29.reuse, PT ;  /* 0x0000001d1c00720b */ /* 0x0e0fe40003f0e000 */
[----:B------:R-:W-:Y:S01]  /*0570*/  IADD3 R26, P1, PT, R3, R10, RZ ;  /* 0x0000000a031a7210 */ /* 0x000fe20007f3e0ff */
[----:B------:R1:W3:Y:S01]  /*0580*/  LDG.E R25, desc[UR8][R14.64] ;  /* 0x000000080e197981 */ /* 0x0002e2000c1e1900 */
[----:B------:R-:W-:Y:S02]  /*0590*/  FSEL R29, R28, R29, !P0 ;  /* 0x0000001d1c1d7208 */ /* 0x000fe40004000000 */
[----:B0-----:R-:W-:Y:S02]  /*05a0*/  LEA.HI.X.SX32 R17, R10, RZ, 0x1, P1 ;  /* 0x000000ff0a117211 */ /* 0x001fe400008f0eff */
[----:B------:R-:W-:-:S04]  /*05b0*/  LEA R16, P0, R26, UR10, 0x2 ;  /* 0x0000000a1a107c11 */ /* 0x000fc8000f8010ff */
[----:B------:R-:W-:Y:S02]  /*05c0*/  LEA.HI.X R17, R26, UR11, R17, 0x2, P0 ;  /* 0x0000000b1a117c11 */ /* 0x000fe400080f1411 */
[C---:B------:R-:W-:Y:S02]  /*05d0*/  FSETP.GEU.AND P0, PT, R18.reuse, R29, PT ;  /* 0x0000001d1200720b */ /* 0x040fe40003f0e000 */
[----:B-1----:R-:W-:Y:S01]  /*05e0*/  IADD3 R15, P1, PT, R3, R11, RZ ;  /* 0x0000000b030f7210 */ /* 0x002fe20007f3e0ff */
[----:B------:R0:W4:Y:S01]  /*05f0*/  LDG.E R26, desc[UR8][R16.64] ;  /* 0x00000008101a7981 */ /* 0x000122000c1e1900 */
[----:B------:R-:W-:Y:S02]  /*0600*/  FSEL R28, R18, R29, !P0 ;  /* 0x0000001d121c7208 */ /* 0x000fe40004000000 */
[----:B------:R-:W-:Y:S02]  /*0610*/  LEA.HI.X.SX32 R18, R11, RZ, 0x1, P1 ;  /* 0x000000ff0b127211 */ /* 0x000fe400008f0eff */
[----:B------:R-:W-:-:S02]  /*0620*/  LEA R14, P0, R15, UR10, 0x2 ;  /* 0x0000000a0f0e7c11 */ /* 0x000fc4000f8010ff */
[----:B------:R-:W-:Y:S02]  /*0630*/  IADD3 R29, P1, PT, R3, R12, RZ ;  /* 0x0000000c031d7210 */ /* 0x000fe40007f3e0ff */
[----:B------:R-:W-:Y:S02]  /*0640*/  LEA.HI.X R15, R15, UR11, R18, 0x2, P0 ;  /* 0x0000000b0f0f7c11 */ /* 0x000fe400080f1412 */
[----:B0-----:R-:W-:-:S03]  /*0650*/  LEA.HI.X.SX32 R17, R12, RZ, 0x1, P1 ;  /* 0x000000ff0c117211 */ /* 0x001fc600008f0eff */
[----:B------:R0:W5:Y:S01]  /*0660*/  LDG.E R18, desc[UR8][R14.64] ;  /* 0x000000080e127981 */ /* 0x000162000c1e1900 */
[----:B------:R-:W-:-:S04]  /*0670*/  FSETP.GEU.AND P0, PT, R27, R28, PT ;  /* 0x0000001c1b00720b */ /* 0x000fc80003f0e000 */
[----:B------:R-:W-:Y:S02]  /*0680*/  FSEL R28, R27, R28, !P0 ;  /* 0x0000001c1b1c7208 */ /* 0x000fe40004000000 */
[----:B------:R-:W-:-:S04]  /*0690*/  LEA R16, P0, R29, UR10, 0x2 ;  /* 0x0000000a1d107c11 */ /* 0x000fc8000f8010ff */
[----:B------:R-:W-:-:S05]  /*06a0*/  LEA.HI.X R17, R29, UR11, R17, 0x2, P0 ;  /* 0x0000000b1d117c11 */ /* 0x000fca00080f1411 */
[----:B------:R-:W5:Y:S01]  /*06b0*/  LDG.E R27, desc[UR8][R16.64] ;  /* 0x00000008101b7981 */ /* 0x000f62000c1e1900 */
[----:B------:R-:W-:Y:S02]  /*06c0*/  IADD3 R29, P1, PT, R3, R13, RZ ;  /* 0x0000000d031d7210 */ /* 0x000fe40007f3e0ff */
[-C--:B--2---:R-:W-:Y:S02]  /*06d0*/  FSETP.GEU.AND P0, PT, R19, R28.reuse, PT ;  /* 0x0000001c1300720b */ /* 0x084fe40003f0e000 */
[----:B0-----:R-:W-:Y:S02]  /*06e0*/  LEA.HI.X.SX32 R15, R13, RZ, 0x1, P1 ;  /* 0x000000ff0d0f7211 */ /* 0x001fe400008f0eff */
[----:B------:R-:W-:Y:S02]  /*06f0*/  FSEL R28, R19, R28, !P0 ;  /* 0x0000001c131c7208 */ /* 0x000fe40004000000 */
[----:B------:R-:W-:-:S04]  /*0700*/  LEA R14, P0, R29, UR10, 0x2 ;  /* 0x0000000a1d0e7c11 */ /* 0x000fc8000f8010ff */
[----:B------:R-:W-:Y:S02]  /*0710*/  LEA.HI.X R15, R29, UR11, R15, 0x2, P0 ;  /* 0x0000000b1d0f7c11 */ /* 0x000fe400080f140f */
[----:B---3--:R-:W-:-:S03]  /*0720*/  FSETP.GEU.AND P0, PT, R25, R28, PT ;  /* 0x0000001c1900720b */ /* 0x008fc60003f0e000 */
[----:B------:R0:W2:Y:S01]  /*0730*/  LDG.E R19, desc[UR8][R14.64] ;  /* 0x000000080e137981 */ /* 0x0000a2000c1e1900 */
[----:B------:R-:W-:Y:S02]  /*0740*/  FSEL R29, R25, R28, !P0 ;  /* 0x0000001c191d7208 */ /* 0x000fe40004000000 */
[----:B0-----:R-:W-:-:S04]  /*0750*/  IADD3 R14, P1, PT, R3, R20, RZ ;  /* 0x00000014030e7210 */ /* 0x001fc80007f3e0ff */
[----:B------:R-:W-:Y:S02]  /*0760*/  LEA.HI.X.SX32 R17, R20, RZ, 0x1, P1 ;  /* 0x000000ff14117211 */ /* 0x000fe400008f0eff */
[C---:B------:R-:W-:Y:S02]  /*0770*/  LEA R16, P0, R14.reuse, UR10, 0x2 ;  /* 0x0000000a0e107c11 */ /* 0x040fe4000f8010ff */
[----:B------:R-:W-:Y:S02]  /*0780*/  IADD3 R28, P1, PT, R3, R21, RZ ;  /* 0x00000015031c7210 */ /* 0x000fe40007f3e0ff */
[----:B------:R-:W-:Y:S02]  /*0790*/  LEA.HI.X R17, R14, UR11, R17, 0x2, P0 ;  /* 0x0000000b0e117c11 */ /* 0x000fe400080f1411 */
[CC--:B----4-:R-:W-:Y:S02]  /*07a0*/  FSETP.GEU.AND P0, PT, R26.reuse, R29.reuse, PT ;  /* 0x0000001d1a00720b */ /* 0x0d0fe40003f0e000 */
[----:B------:R-:W-:Y:S01]  /*07b0*/  LEA.HI.X.SX32 R15, R21, RZ, 0x1, P1 ;  /* 0x000000ff150f7211 */ /* 0x000fe200008f0eff */
[----:B------:R0:W3:Y:S01]  /*07c0*/  LDG.E R25, desc[UR8][R16.64] ;  /* 0x0000000810197981 */ /* 0x0000e2000c1e1900 */
[----:B------:R-:W-:-:S02]  /*07d0*/  FSEL R29, R26, R29, !P0 ;  /* 0x0000001d1a1d7208 */ /* 0x000fc40004000000 */
[----:B------:R-:W-:-:S04]  /*07e0*/  LEA R14, P0, R28, UR10, 0x2 ;  /* 0x0000000a1c0e7c11 */ /* 0x000fc8000f8010ff */
[----:B------:R-:W-:Y:S02]  /*07f0*/  LEA.HI.X R15, R28, UR11, R15, 0x2, P0 ;  /* 0x0000000b1c0f7c11 */ /* 0x000fe400080f140f */
[CC--:B-----5:R-:W-:Y:S02]  /*0800*/  FSETP.GEU.AND P0, PT, R18.reuse, R29.reuse, PT ;  /* 0x0000001d1200720b */ /* 0x0e0fe40003f0e000 */
[----:B------:R-:W-:Y:S01]  /*0810*/  IADD3 R28, P1, PT, R3, R22, RZ ;  /* 0x00000016031c7210 */ /* 0x000fe20007f3e0ff */
[----:B------:R1:W4:Y:S01]  /*0820*/  LDG.E R26, desc[UR8][R14.64] ;  /* 0x000000080e1a7981 */ /* 0x000322000c1e1900 */
[----:B------:R-:W-:Y:S02]  /*0830*/  FSEL R18, R18, R29, !P0 ;  /* 0x0000001d12127208 */ /* 0x000fe40004000000 */
[----:B0-----:R-:W-:Y:S02]  /*0840*/  LEA.HI.X.SX32 R17, R22, RZ, 0x1, P1 ;  /* 0x000000ff16117211 */ /* 0x001fe400008f0eff */
[----:B------:R-:W-:-:S04]  /*0850*/  LEA R16, P0, R28, UR10, 0x2 ;  /* 0x0000000a1c107c11 */ /* 0x000fc8000f8010ff */
[----:B------:R-:W-:Y:S02]  /*0860*/  LEA.HI.X R17, R28, UR11, R17, 0x2, P0 ;  /* 0x0000000b1c117c11 */ /* 0x000fe400080f1411 */
[----:B------:R-:W-:-:S03]  /*0870*/  IADD3 R28, P1, PT, R3, R23, RZ ;  /* 0x00000017031c7210 */ /* 0x000fc60007f3e0ff */
[----:B------:R-:W5:Y:S01]  /*0880*/  LDG.E R16, desc[UR8][R16.64] ;  /* 0x0000000810107981 */ /* 0x000f62000c1e1900 */
[----:B-1----:R-:W-:Y:S02]  /*0890*/  LEA.HI.X.SX32 R15, R23, RZ, 0x1, P1 ;  /* 0x000000ff170f7211 */ /* 0x002fe400008f0eff */
[----:B------:R-:W-:-:S04]  /*08a0*/  FSETP.GEU.AND P0, PT, R27, R18, PT ;  /* 0x000000121b00720b */ /* 0x000fc80003f0e000 */
[----:B------:R-:W-:Y:S02]  /*08b0*/  FSEL R18, R27, R18, !P0 ;  /* 0x000000121b127208 */ /* 0x000fe40004000000 */
[----:B------:R-:W-:-:S04]  /*08c0*/  LEA R14, P0, R28, UR10, 0x2 ;  /* 0x0000000a1c0e7c11 */ /* 0x000fc8000f8010ff */
[----:B------:R-:W-:-:S06]  /*08d0*/  LEA.HI.X R15, R28, UR11, R15, 0x2, P0 ;  /* 0x0000000b1c0f7c11 */ /* 0x000fcc00080f140f */
[----:B------:R-:W5:Y:S01]  /*08e0*/  LDG.E R15, desc[UR8][R14.64] ;  /* 0x000000080e0f7981 */ /* 0x000f62000c1e1900 */
[----:B------:R-:W-:Y:S01]  /*08f0*/  UIADD3 UR7, UPT, UPT, UR7, 0x10, URZ ;  /* 0x0000001007077890 */ /* 0x000fe2000fffe0ff */
[CC--:B--2---:R-:W-:Y:S01]  /*0900*/  FSETP.GEU.AND P0, PT, R19.reuse, R18.reuse, PT ;  /* 0x000000121300720b */ /* 0x0c4fe20003f0e000 */
[C---:B------:R-:W-:Y:S02]  /*0910*/  IMAD R24, R0.reuse, 0x10, R24 ;  /* 0x0000001000187824 */ /* 0x040fe400078e0218 */
[----:B------:R-:W-:Y:S01]  /*0920*/  UISETP.NE.AND UP1, UPT, UR7, URZ, UPT ;  /* 0x000000ff0700728c */ /* 0x000fe2000bf25270 */
[----:B------:R-:W-:Y:S01]  /*0930*/  FSEL R18, R19, R18, !P0 ;  /* 0x0000001213127208 */ /* 0x000fe20004000000 */
[C---:B------:R-:W-:Y:S02]  /*0940*/  IMAD R2, R0.reuse, 0x10, R2 ;  /* 0x0000001000027824 */ /* 0x040fe400078e0202 */
[C---:B------:R-:W-:Y:S02]  /*0950*/  IMAD R5, R0.reuse, 0x10, R5 ;  /* 0x0000001000057824 */ /* 0x040fe400078e0205 */
[----:B------:R-:W-:-:S02]  /*0960*/  IMAD R4, R0, 0x10, R4 ;  /* 0x0000001000047824 */ /* 0x000fc400078e0204 */
[C---:B------:R-:W-:Y:S02]  /*0970*/  IMAD R6, R0.reuse, 0x10, R6 ;  /* 0x0000001000067824 */ /* 0x040fe400078e0206 */
[C---:B------:R-:W-:Y:S02]  /*0980*/  IMAD R7, R0.reuse, 0x10, R7 ;  /* 0x0000001000077824 */ /* 0x040fe400078e0207 */
[C---:B------:R-:W-:Y:S02]  /*0990*/  IMAD R8, R0.reuse, 0x10, R8 ;  /* 0x0000001000087824 */ /* 0x040fe400078e0208 */
[C---:B------:R-:W-:Y:S02]  /*09a0*/  IMAD R9, R0.reuse, 0x10, R9 ;  /* 0x0000001000097824 */ /* 0x040fe400078e0209 */
[C---:B------:R-:W-:Y:S02]  /*09b0*/  IMAD R10, R0.reuse, 0x10, R10 ;  /* 0x00000010000a7824 */ /* 0x040fe400078e020a */
[----:B------:R-:W-:-:S02]  /*09c0*/  IMAD R11, R0, 0x10, R11 ;  /* 0x00000010000b7824 */ /* 0x000fc400078e020b */
[C---:B------:R-:W-:Y:S01]  /*09d0*/  IMAD R12, R0.reuse, 0x10, R12 ;  /* 0x00000010000c7824 */ /* 0x040fe200078e020c */
[CC--:B---3--:R-:W-:Y:S01]  /*09e0*/  FSETP.GEU.AND P0, PT, R25.reuse, R18.reuse, PT ;  /* 0x000000121900720b */ /* 0x0c8fe20003f0e000 */
[C---:B------:R-:W-:Y:S02]  /*09f0*/  IMAD R13, R0.reuse, 0x10, R13 ;  /* 0x00000010000d7824 */ /* 0x040fe400078e020d */
[C---:B------:R-:W-:Y:S01]  /*0a00*/  IMAD R20, R0.reuse, 0x10, R20 ;  /* 0x0000001000147824 */ /* 0x040fe200078e0214 */
[----:B------:R-:W-:Y:S01]  /*0a10*/  FSEL R25, R25, R18, !P0 ;  /* 0x0000001219197208 */ /* 0x000fe20004000000 */
[C---:B------:R-:W-:Y:S02]  /*0a20*/  IMAD R21, R0.reuse, 0x10, R21 ;  /* 0x0000001000157824 */ /* 0x040fe400078e0215 */
[C---:B------:R-:W-:Y:S02]  /*0a30*/  IMAD R22, R0.reuse, 0x10, R22 ;  /* 0x0000001000167824 */ /* 0x040fe400078e0216 */
[----:B------:R-:W-:Y:S01]  /*0a40*/  IMAD R23, R0, 0x10, R23 ;  /* 0x0000001000177824 */ /* 0x000fe200078e0217 */
[----:B----4-:R-:W-:-:S04]  /*0a50*/  FSETP.GEU.AND P0, PT, R26, R25, PT ;  /* 0x000000191a00720b */ /* 0x010fc80003f0e000 */
[----:B------:R-:W-:-:S04]  /*0a60*/  FSEL R25, R26, R25, !P0 ;  /* 0x000000191a197208 */ /* 0x000fc80004000000 */
[----:B-----5:R-:W-:-:S04]  /*0a70*/  FSETP.GEU.AND P0, PT, R16, R25, PT ;  /* 0x000000191000720b */ /* 0x020fc80003f0e000 */
[----:B------:R-:W-:-:S04]  /*0a80*/  FSEL R16, R16, R25, !P0 ;  /* 0x0000001910107208 */ /* 0x000fc80004000000 */
[----:B------:R-:W-:-:S04]  /*0a90*/  FSETP.GEU.AND P0, PT, R15, R16, PT ;  /* 0x000000100f00720b */ /* 0x000fc80003f0e000 */
[----:B------:R-:W-:Y:S01]  /*0aa0*/  FSEL R27, R15, R16, !P0 ;  /* 0x000000100f1b7208 */ /* 0x000fe20004000000 */
[----:B------:R-:W-:Y:S08]  /*0ab0*/  BRA.U UP1, `(.L_x_2) ;  /* 0xfffffff501f47547 */ /* 0x000ff0000b83ffff */
.L_x_1:
[----:B------:R-:W-:Y:S05]  /*0ac0*/  BRA.U !UP0, `(.L_x_0) ;  /* 0x0000000508f07547 */ /* 0x000fea000b800000 */
[----:B------:R-:W-:Y:S02]  /*0ad0*/  UISETP.GE.U32.AND UP0, UPT, UR6, 0x8, UPT ;  /* 0x000000080600788c */ /* 0x000fe4000bf06070 */
[----:B------:R-:W-:-:S04]  /*0ae0*/  ULOP3.LUT UR7, UR5, 0x7, URZ, 0xc0, !UPT ;  /* 0x0000000705077892 */ /* 0x000fc8000f8ec0ff */
[----:B------:R-:W-:-:S03]  /*0af0*/  UISETP.NE.AND UP1, UPT, UR7, URZ, UPT ;  /* 0x000000ff0700728c */ /* 0x000fc6000bf25270 */
[----:B------:R-:W-:Y:S08]  /*0b00*/  BRA.U !UP0, `(.L_x_3) ;  /* 0x0000000508087547 */ /* 0x000ff0000b800000 */
[----:B------:R-:W0:Y:S01]  /*0b10*/  LDCU.64 UR10, c[0x0][0x380] ;  /* 0x00007000ff0a77ac */ /* 0x000e220008000a00 */
[----:B------:R-:W-:-:S04]  /*0b20*/  IMAD R2, R0, UR4, RZ ;  /* 0x0000000400027c24 */ /* 0x000fc8000f8e02ff */
[----:B------:R-:W-:Y:S01]  /*0b30*/  IMAD.IADD R4, R2, 0x1, R0 ;  /* 0x0000000102047824 */ /* 0x000fe200078e0200 */
[----:B------:R-:W-:-:S04]  /*0b40*/  IADD3 R5, P0, PT, R3, R2, RZ ;  /* 0x0000000203057210 */ /* 0x000fc80007f1e0ff */
[----:B------:R-:W-:Y:S02]  /*0b50*/  LEA.HI.X.SX32 R2, R2, RZ, 0x1, P0 ;  /* 0x000000ff02027211 */ /* 0x000fe400000f0eff */
[----:B------:R-:W-:Y:S02]  /*0b60*/  IADD3 R9, P1, PT, R3, R4, RZ ;  /* 0x0000000403097210 */ /* 0x000fe40007f3e0ff */
[----:B0-----:R-:W-:-:S04]  /*0b70*/  LEA R6, P0, R5, UR10, 0x2 ;  /* 0x0000000a05067c11 */ /* 0x001fc8000f8010ff */
[----:B------:R-:W-:Y:S01]  /*0b80*/  LEA.HI.X R7, R5, UR11, R2, 0x2, P0 ;  /* 0x0000000b05077c11 */ /* 0x000fe200080f1402 */
[C-C-:B------:R-:W-:Y:S01]  /*0b90*/  IMAD.IADD R5, R4.reuse, 0x1, R0.reuse ;  /* 0x0000000104057824 */ /* 0x140fe200078e0200 */
[----:B------:R-:W-:Y:S02]  /*0ba0*/  LEA.HI.X.SX32 R4, R4, RZ, 0x1, P1 ;  /* 0x000000ff04047211 */ /* 0x000fe400008f0eff */
[----:B------:R-:W-:Y:S01]  /*0bb0*/  LEA R8, P0, R9, UR10, 0x2 ;  /* 0x0000000a09087c11 */ /* 0x000fe2000f8010ff */
[----:B------:R0:W2:Y:S01]  /*0bc0*/  LDG.E R2, desc[UR8][R6.64] ;  /* 0x0000000806027981 */ /* 0x0000a2000c1e1900 */
[----:B------:R-:W-:Y:S01]  /*0bd0*/  IADD3 R12, P1, PT, R3, R5, RZ ;  /* 0x00000005030c7210 */ /* 0x000fe20007f3e0ff */
[----:B------:R-:W-:Y:S01]  /*0be0*/  IMAD.IADD R10, R5, 0x1, R0 ;  /* 0x00000001050a7824 */ /* 0x000fe200078e0200 */
[----:B------:R-:W-:Y:S02]  /*0bf0*/  LEA.HI.X R9, R9, UR11, R4, 0x2, P0 ;  /* 0x0000000b09097c11 */ /* 0x000fe400080f1404 */
[----:B------:R-:W-:-:S02]  /*0c00*/  LEA.HI.X.SX32 R5, R5, RZ, 0x1, P1 ;  /* 0x000000ff05057211 */ /* 0x000fc400008f0eff */
[C---:B------:R-:W-:Y:S01]  /*0c10*/  LEA R14, P0, R12.reuse, UR10, 0x2 ;  /* 0x0000000a0c0e7c11 */ /* 0x040fe2000f8010ff */
[----:B------:R1:W3:Y:S01]  /*0c20*/  LDG.E R4, desc[UR8][R8.64] ;  /* 0x0000000808047981 */ /* 0x0002e2000c1e1900 */
[----:B------:R-:W-:Y:S02]  /*0c30*/  IADD3 R11, P1, PT, R3, R10, RZ ;  /* 0x0000000a030b7210 */ /* 0x000fe40007f3e0ff */
[----:B------:R-:W-:Y:S01]  /*0c40*/  LEA.HI.X R15, R12, UR11, R5, 0x2, P0 ;  /* 0x0000000b0c0f7c11 */ /* 0x000fe200080f1405 */
[C-C-:B------:R-:W-:Y:S01]  /*0c50*/  IMAD.IADD R12, R10.reuse, 0x1, R0.reuse ;  /* 0x000000010a0c7824 */ /* 0x140fe200078e0200 */
[----:B------:R-:W-:Y:S02]  /*0c60*/  LEA.HI.X.SX32 R16, R10, RZ, 0x1, P1 ;  /* 0x000000ff0a107211 */ /* 0x000fe400008f0eff */
[----:B------:R-:W-:Y:S01]  /*0c70*/  LEA R10, P0, R11, UR10, 0x2 ;  /* 0x0000000a0b0a7c11 */ /* 0x000fe2000f8010ff */
[----:B------:R4:W5:Y:S01]  /*0c80*/  LDG.E R5, desc[UR8][R14.64] ;  /* 0x000000080e057981 */ /* 0x000962000c1e1900 */
[----:B0-----:R-:W-:Y:S01]  /*0c90*/  IADD3 R7, P1, PT, R3, R12, RZ ;  /* 0x0000000c03077210 */ /* 0x001fe20007f3e0ff */
[----:B------:R-:W-:Y:S01]  /*0ca0*/  IMAD.IADD R6, R12, 0x1, R0 ;  /* 0x000000010c067824 */ /* 0x000fe200078e0200 */
[----:B------:R-:W-:-:S02]  /*0cb0*/  LEA.HI.X R11, R11, UR11, R16, 0x2, P0 ;  /* 0x0000000b0b0b7c11 */ /* 0x000fc400080f1410 */
[----:B------:R-:W-:Y:S02]  /*0cc0*/  LEA.HI.X.SX32 R16, R12, RZ, 0x1, P1 ;  /* 0x000000ff0c107211 */ /* 0x000fe400008f0eff */
[----:B------:R-:W-:Y:S01]  /*0cd0*/  LEA R12, P0, R7, UR10, 0x2 ;  /* 0x0000000a070c7c11 */ /* 0x000fe2000f8010ff */
[----:B------:R0:W5:Y:S01]  /*0ce0*/  LDG.E R10, desc[UR8][R10.64] ;  /* 0x000000080a0a7981 */ /* 0x000162000c1e1900 */
[----:B-1----:R-:W-:Y:S02]  /*0cf0*/  IADD3 R9, P1, PT, R3, R6, RZ ;  /* 0x0000000603097210 */ /* 0x002fe40007f3e0ff */
[----:B------:R-:W-:Y:S01]  /*0d00*/  LEA.HI.X R13, R7, UR11, R16, 0x2, P0 ;  /* 0x0000000b070d7c11 */ /* 0x000fe200080f1410 */
[C-C-:B------:R-:W-:Y:S01]  /*0d10*/  IMAD.IADD R7, R6.reuse, 0x1, R0.reuse ;  /* 0x0000000106077824 */ /* 0x140fe200078e0200 */
[----:B------:R-:W-:Y:S02]  /*0d20*/  LEA.HI.X.SX32 R6, R6, RZ, 0x1, P1 ;  /* 0x000000ff06067211 */ /* 0x000fe400008f0eff */
[----:B------:R-:W-:Y:S01]  /*0d30*/  LEA R8, P0, R9, UR10, 0x2 ;  /* 0x0000000a09087c11 */ /* 0x000fe2000f8010ff */
[----:B------:R-:W5:Y:S01]  /*0d40*/  LDG.E R12, desc[UR8][R12.64] ;  /* 0x000000080c0c7981 */ /* 0x000f62000c1e1900 */
[----:B----4-:R-:W-:Y:S01]  /*0d50*/  IADD3 R15, P1, PT, R3, R7, RZ ;  /* 0x00000007030f7210 */ /* 0x010fe20007f3e0ff */
[----:B------:R-:W-:Y:S01]  /*0d60*/  IMAD.IADD R14, R7, 0x1, R0 ;  /* 0x00000001070e7824 */ /* 0x000fe200078e0200 */
[----:B------:R-:W-:-:S02]  /*0d70*/  LEA.HI.X R9, R9, UR11, R6, 0x2, P0 ;  /* 0x0000000b09097c11 */ /* 0x000fc400080f1406 */
[----:B------:R-:W-:Y:S02]  /*0d80*/  LEA.HI.X.SX32 R16, R7, RZ, 0x1, P1 ;  /* 0x000000ff07107211 */ /* 0x000fe400008f0eff */
[----:B------:R-:W-:Y:S01]  /*0d90*/  LEA R6, P0, R15, UR10, 0x2 ;  /* 0x0000000a0f067c11 */ /* 0x000fe2000f8010ff */
[----:B------:R-:W4:Y:S01]  /*0da0*/  LDG.E R8, desc[UR8][R8.64] ;  /* 0x0000000808087981 */ /* 0x000f22000c1e1900 */
[----:B0-----:R-:W-:Y:S02]  /*0db0*/  IADD3 R11, P1, PT, R3, R14, RZ ;  /* 0x0000000e030b7210 */ /* 0x001fe40007f3e0ff */
[----:B------:R-:W-:Y:S02]  /*0dc0*/  LEA.HI.X R7, R15, UR11, R16, 0x2, P0 ;  /* 0x0000000b0f077c11 */ /* 0x000fe400080f1410 */
[----:B------:R-:W-:Y:S02]  /*0dd0*/  LEA.HI.X.SX32 R16, R14, RZ, 0x1, P1 ;  /* 0x000000ff0e107211 */ /* 0x000fe400008f0eff */
[C---:B------:R-:W-:Y:S01]  /*0de0*/  LEA R14, P0, R11.reuse, UR10, 0x2 ;  /* 0x0000000a0b0e7c11 */ /* 0x040fe2000f8010ff */
[----:B------:R-:W4:Y:S03]  /*0df0*/  LDG.E R6, desc[UR8][R6.64] ;  /* 0x0000000806067981 */ /* 0x000f26000c1e1900 */
[----:B------:R-:W-:-:S05]  /*0e00*/  LEA.HI.X R15, R11, UR11, R16, 0x2, P0 ;  /* 0x0000000b0b0f7c11 */ /* 0x000fca00080f1410 */
[----:B------:R-:W4:Y:S01]  /*0e10*/  LDG.E R14, desc[UR8][R14.64] ;  /* 0x000000080e0e7981 */ /* 0x000f22000c1e1900 */
[----:B------:R-:W-:Y:S01]  /*0e20*/  UIADD3 UR4, UPT, UPT, UR4, 0x8, URZ ;  /* 0x0000000804047890 */ /* 0x000fe2000fffe0ff */
[----:B--2---:R-:W-:-:S04]  /*0e30*/  FSETP.GEU.AND P0, PT, R2, R27, PT ;  /* 0x0000001b0200720b */ /* 0x004fc80003f0e000 */
[----:B------:R-:W-:-:S04]  /*0e40*/  FSEL R27, R2, R27, !P0 ;  /* 0x0000001b021b7208 */ /* 0x000fc80004000000 */
[----:B---3--:R-:W-:-:S04]  /*0e50*/  FSETP.GEU.AND P0, PT, R4, R27, PT ;  /* 0x0000001b0400720b */ /* 0x008fc80003f0e000 */
[----:B------:R-:W-:-:S04]  /*0e60*/  FSEL R4, R4, R27, !P0 ;  /* 0x0000001b04047208 */ /* 0x000fc80004000000 */
[----:B-----5:R-:W-:-:S04]  /*0e70*/  FSETP.GEU.AND P0, PT, R5, R4, PT ;  /* 0x000000040500720b */ /* 0x020fc80003f0e000 */
[----:B------:R-:W-:-:S04]  /*0e80*/  FSEL R5, R5, R4, !P0 ;  /* 0x0000000405057208 */ /* 0x000fc80004000000 */
[----:B------:R-:W-:-:S04]  /*0e90*/  FSETP.GEU.AND P0, PT, R10, R5, PT ;  /* 0x000000050a00720b */ /* 0x000fc80003f0e000 */
[----:B------:R-:W-:-:S04]  /*0ea0*/  FSEL R5, R10, R5, !P0 ;  /* 0x000000050a057208 */ /* 0x000fc80004000000 */
[----:B------:R-:W-:-:S04]  /*0eb0*/  FSETP.GEU.AND P0, PT, R12, R5, PT ;  /* 0x000000050c00720b */ /* 0x000fc80003f0e000 */
[----:B------:R-:W-:-:S04]  /*0ec0*/  FSEL R5, R12, R5, !P0 ;  /* 0x000000050c057208 */ /* 0x000fc80004000000 */
[----:B----4-:R-:W-:-:S04]  /*0ed0*/  FSETP.GEU.AND P0, PT, R8, R5, PT ;  /* 0x000000050800720b */ /* 0x010fc80003f0e000 */
[----:B------:R-:W-:-:S04]  /*0ee0*/  FSEL R5, R8, R5, !P0 ;  /* 0x0000000508057208 */ /* 0x000fc80004000000 */
[----:B------:R-:W-:-:S04]  /*0ef0*/  FSETP.GEU.AND P0, PT, R6, R5, PT ;  /* 0x000000050600720b */ /* 0x000fc80003f0e000 */
[----:B------:R-:W-:-:S04]  /*0f00*/  FSEL R5, R6, R5, !P0 ;  /* 0x0000000506057208 */ /* 0x000fc80004000000 */
[----:B------:R-:W-:-:S04]  /*0f10*/  FSETP.GEU.AND P0, PT, R14, R5, PT ;  /* 0x000000050e00720b */ /* 0x000fc80003f0e000 */
[----:B------:R-:W-:-:S09]  /*0f20*/  FSEL R27, R14, R5, !P0 ;  /* 0x000000050e1b7208 */ /* 0x000fd20004000000 */
.L_x_3:
        /* <DEDUP_REMOVED lines=8> */
[----:B------:R-:W-:-:S03]  /*0fb0*/  IADD3 R5, P0, PT, R3, R2, RZ ;  /* 0x0000000203057210 */ /* 0x000fc60007f1e0ff */
[----:B------:R-:W-:Y:S01]  /*0fc0*/  IMAD.IADD R8, R6, 0x1, R0 ;  /* 0x0000000106087824 */ /* 0x000fe200078e0200 */
[----:B------:R-:W-:Y:S02]  /*0fd0*/  LEA.HI.X.SX32 R2, R2, RZ, 0x1, P0 ;  /* 0x000000ff02027211 */ /* 0x000fe400000f0eff */
[----:B------:R-:W-:Y:S02]  /*0fe0*/  IADD3 R7, P1, PT, R3, R6, RZ ;  /* 0x0000000603077210 */ /* 0x000fe40007f3e0ff */
[----:B0-----:R-:W-:-:S04]  /*0ff0*/  LEA R4, P0, R5, UR6, 0x2 ;  /* 0x0000000605047c11 */ /* 0x001fc8000f8010ff */
[----:B------:R-:W-:Y:S02]  /*1000*/  LEA.HI.X R5, R5, UR7, R2, 0x2, P0 ;  /* 0x0000000705057c11 */ /* 0x000fe400080f1402 */
[----:B------:R-:W-:Y:S02]  /*1010*/  LEA.HI.X.SX32 R2, R6, RZ, 0x1, P1 ;  /* 0x000000ff06027211 */ /* 0x000fe400008f0eff */
[----:B------:R-:W-:Y:S01]  /*1020*/  LEA R6, P0, R7, UR6, 0x2 ;  /* 0x0000000607067c11 */ /* 0x000fe2000f8010ff */
[----:B------:R-:W2:Y:S01]  /*1030*/  LDG.E R4, desc[UR8][R4.64] ;  /* 0x0000000804047981 */ /* 0x000ea2000c1e1900 */
[----:B------:R-:W-:Y:S01]  /*1040*/  IADD3 R9, P1, PT, R3, R8, RZ ;  /* 0x0000000803097210 */ /* 0x000fe20007f3e0ff */
[C---:B------:R-:W-:Y:S01]  /*1050*/  IMAD.IADD R10, R8.reuse, 0x1, R0 ;  /* 0x00000001080a7824 */ /* 0x040fe200078e0200 */
[----:B------:R-:W-:Y:S02]  /*1060*/  LEA.HI.X R7, R7, UR7, R2, 0x2, P0 ;  /* 0x0000000707077c11 */ /* 0x000fe400080f1402 */
[----:B------:R-:W-:-:S02]  /*1070*/  LEA.HI.X.SX32 R2, R8, RZ, 0x1, P1 ;  /* 0x000000ff08027211 */ /* 0x000fc400008f0eff */
[----:B------:R-:W-:Y:S02]  /*1080*/  LEA R8, P0, R9, UR6, 0x2 ;  /* 0x0000000609087c11 */ /* 0x000fe4000f8010ff */
[----:B------:R-:W3:Y:S01]  /*1090*/  LDG.E R7, desc[UR8][R6.64] ;  /* 0x0000000806077981 */ /* 0x000ee2000c1e1900 */
[----:B------:R-:W-:Y:S02]  /*10a0*/  IADD3 R11, P1, PT, R3, R10, RZ ;  /* 0x0000000a030b7210 */ /* 0x000fe40007f3e0ff */
[----:B------:R-:W-:Y:S02]  /*10b0*/  LEA.HI.X R9, R9, UR7, R2, 0x2, P0 ;  /* 0x0000000709097c11 */ /* 0x000fe400080f1402 */
[----:B------:R-:W-:Y:S02]  /*10c0*/  LEA.HI.X.SX32 R2, R10, RZ, 0x1, P1 ;  /* 0x000000ff0a027211 */ /* 0x000fe400008f0eff */
[C---:B------:R-:W-:Y:S02]  /*10d0*/  LEA R10, P0, R11.reuse, UR6, 0x2 ;  /* 0x000000060b0a7c11 */ /* 0x040fe4000f8010ff */
[----:B------:R-:W4:Y:S02]  /*10e0*/  LDG.E R9, desc[UR8][R8.64] ;  /* 0x0000000808097981 */ /* 0x000f24000c1e1900 */
[----:B------:R-:W-:-:S06]  /*10f0*/  LEA.HI.X R11, R11, UR7, R2, 0x2, P0 ;  /* 0x000000070b0b7c11 */ /* 0x000fcc00080f1402 */
[----:B------:R-:W5:Y:S01]  /*1100*/  LDG.E R11, desc[UR8][R10.64] ;  /* 0x000000080a0b7981 */ /* 0x000f62000c1e1900 */
[----:B------:R-:W-:Y:S01]  /*1110*/  UIADD3 UR4, UPT, UPT, UR4, 0x4, URZ ;  /* 0x0000000404047890 */ /* 0x000fe2000fffe0ff */
[----:B--2---:R-:W-:-:S04]  /*1120*/  FSETP.GEU.AND P0, PT, R4, R27, PT ;  /* 0x0000001b0400720b */ /* 0x004fc80003f0e000 */
[----:B------:R-:W-:-:S04]  /*1130*/  FSEL R4, R4, R27, !P0 ;  /* 0x0000001b04047208 */ /* 0x000fc80004000000 */
[----:B---3--:R-:W-:-:S04]  /*1140*/  FSETP.GEU.AND P0, PT, R7, R4, PT ;  /* 0x000000040700720b */ /* 0x008fc80003f0e000 */
[----:B------:R-:W-:-:S04]  /*1150*/  FSEL R4, R7, R4, !P0 ;  /* 0x0000000407047208 */ /* 0x000fc80004000000 */
[----:B----4-:R-:W-:-:S04]  /*1160*/  FSETP.GEU.AND P0, PT, R9, R4, PT ;  /* 0x000000040900720b */ /* 0x010fc80003f0e000 */
[----:B------:R-:W-:-:S04]  /*1170*/  FSEL R4, R9, R4, !P0 ;  /* 0x0000000409047208 */ /* 0x000fc80004000000 */
[----:B-----5:R-:W-:-:S04]  /*1180*/  FSETP.GEU.AND P0, PT, R11, R4, PT ;  /* 0x000000040b00720b */ /* 0x020fc80003f0e000 */
[----:B------:R-:W-:-:S09]  /*1190*/  FSEL R27, R11, R4, !P0 ;  /* 0x000000040b1b7208 */ /* 0x000fd20004000000 */
.L_x_4:
[----:B------:R-:W-:Y:S05]  /*11a0*/  BRA.U !UP1, `(.L_x_0) ;  /* 0x0000000109387547 */ /* 0x000fea000b800000 */
[----:B------:R-:W-:Y:S01]  /*11b0*/  IMAD R2, R0, UR4, RZ ;  /* 0x0000000400027c24 */ /* 0x000fe2000f8e02ff */
[----:B------:R-:W0:Y:S01]  /*11c0*/  LDCU.64 UR6, c[0x0][0x380] ;  /* 0x00007000ff0677ac */ /* 0x000e220008000a00 */
[----:B------:R-:W-:-:S12]  /*11d0*/  UIADD3 UR5, UPT, UPT, -UR5, URZ, URZ ;  /* 0x000000ff05057290 */ /* 0x000fd8000fffe1ff */
.L_x_5:
[----:B------:R-:W-:-:S04]  /*11e0*/  IADD3 R5, P0, PT, R3, R2, RZ ;  /* 0x0000000203057210 */ /* 0x000fc80007f1e0ff */
[----:B------:R-:W-:Y:S02]  /*11f0*/  LEA.HI.X.SX32 R6, R2, RZ, 0x1, P0 ;  /* 0x000000ff02067211 */ /* 0x000fe400000f0eff */
[----:B0-----:R-:W-:-:S04]  /*1200*/  LEA R4, P0, R5, UR6, 0x2 ;  /* 0x0000000605047c11 */ /* 0x001fc8000f8010ff */
[----:B------:R-:W-:-:S05]  /*1210*/  LEA.HI.X R5, R5, UR7, R6, 0x2, P0 ;  /* 0x0000000705057c11 */ /* 0x000fca00080f1406 */
[----:B------:R-:W2:Y:S01]  /*1220*/  LDG.E R4, desc[UR8][R4.64] ;  /* 0x0000000804047981 */ /* 0x000ea2000c1e1900 */
[----:B------:R-:W-:Y:S01]  /*1230*/  UIADD3 UR5, UPT, UPT, UR5, 0x1, URZ ;  /* 0x0000000105057890 */ /* 0x000fe2000fffe0ff */
[----:B------:R-:W-:-:S03]  /*1240*/  IMAD.IADD R2, R2, 0x1, R0 ;  /* 0x0000000102027824 */ /* 0x000fc600078e0200 */
[----:B------:R-:W-:Y:S01]  /*1250*/  UISETP.NE.AND UP0, UPT, UR5, URZ, UPT ;  /* 0x000000ff0500728c */ /* 0x000fe2000bf05270 */
[----:B--2---:R-:W-:-:S04]  /*1260*/  FSETP.GEU.AND P0, PT, R4, R27, PT ;  /* 0x0000001b0400720b */ /* 0x004fc80003f0e000 */
[----:B------:R-:W-:-:S04]  /*1270*/  FSEL R27, R4, R27, !P0 ;  /* 0x0000001b041b7208 */ /* 0x000fc80004000000 */
[----:B------:R-:W-:Y:S05]  /*1280*/  BRA.U UP0, `(.L_x_5) ;  /* 0xfffffffd00d47547 */ /* 0x000fea000b83ffff */
.L_x_0:
[----:B------:R-:W0:Y:S02]  /*1290*/  LDCU.64 UR4, c[0x0][0x388] ;  /* 0x00007100ff0477ac */ /* 0x000e240008000a00 */
[----:B0-----:R-:W-:-:S04]  /*12a0*/  LEA R2, P0, R3, UR4, 0x2 ;  /* 0x0000000403027c11 */ /* 0x001fc8000f8010ff */
[----:B------:R-:W-:-:S05]  /*12b0*/  LEA.HI.X R3, R3, UR5, RZ, 0x2, P0 ;  /* 0x0000000503037c11 */ /* 0x000fca00080f14ff */
[----:B------:R-:W-:Y:S01]  /*12c0*/  STG.E desc[UR8][R2.64], R27 ;  /* 0x0000001b02007986 */ /* 0x000fe2000c101908 */
[----:B------:R-:W-:Y:S05]  /*12d0*/  EXIT ;  /* 0x000000000000794d */ /* 0x000fea0003800000 */
.L_x_6:
[----:B------:R-:W-:-:S00]  /*12e0*/  BRA `(.L_x_6) ;  /* 0xfffffffc00fc7947 */ /* 0x000fc0000383ffff */
[----:B------:R-:W-:-:S00]  /*12f0*/  NOP ;  /* 0x0000000000007918 */ /* 0x000fc00000000000 */
        /* <DEDUP_REMOVED lines=8> */
.L_x_35:


//--------------------- .text.elementwiseMax      --------------------------
	.section	.text.elementwiseMax,"ax",@progbits
	.align	128
        .global         elementwiseMax
        .type           elementwiseMax,@function
        .size           elementwiseMax,(.L_x_36 - elementwiseMax)
        .other          elementwiseMax,@"STO_CUDA_ENTRY STV_DEFAULT"
elementwiseMax:
.text.elementwiseMax:
        /* <DEDUP_REMOVED lines=11> */
[----:B------:R-:W-:Y:S01]  /*00b0*/  IMAD.MOV.U32 R27, RZ, RZ, RZ ;  /* 0x000000ffff1b7224 */ /* 0x000fe200078e00ff */
[----:B------:R-:W1:Y:S01]  /*00c0*/  LDCU.64 UR8, c[0x0][0x358] ;  /* 0x00006b00ff0877ac */ /* 0x000e620008000a00 */
[----:B0-----:R-:W-:-:S09]  /*00d0*/  UISETP.GE.AND UP0, UPT, UR5, 0x1, UPT ;  /* 0x000000010500788c */ /* 0x001fd2000bf06270 */
[----:B-1----:R-:W-:Y:S05]  /*00e0*/  BRA.U !UP0, `(.L_x_7) ;  /* 0x0000001108687547 */ /* 0x002fea000b800000 */
[----:B------:R-:W-:Y:S01]  /*00f0*/  UISETP.GE.U32.AND UP1, UPT, UR5, 0x10, UPT ;  /* 0x000000100500788c */ /* 0x000fe2000bf26070 */
[----:B------:R-:W-:Y:S01]  /*0100*/  IMAD.MOV.U32 R27, RZ, RZ, RZ ;  /* 0x000000ffff1b7224 */ /* 0x000fe200078e00ff */
        /* <DEDUP_REMOVED lines=22> */
[----:B------:R-:W-:Y:S02]  /*0270*/  IMAD.MOV.U32 R27, RZ, RZ, RZ ;  /* 0x000000ffff1b7224 */ /* 0x000fe400078e00ff */
[----:B-1----:R-:W-:-:S07]  /*0280*/  IMAD.MOV.U32 R24, RZ, RZ, RZ ;  /* 0x000000ffff187224 */ /* 0x002fce00078e00ff */
.L_x_9:
        /* <DEDUP_REMOVED lines=26> */
[----:B--2---:R-:W-:-:S04]  /*0430*/  FSETP.GT.AND P0, PT, R29, R27, PT ;  /* 0x0000001b1d00720b */ /* 0x004fc80003f04000 */
[----:B------:R-:W-:Y:S02]  /*0440*/  FSEL R29, R29, R27, P0 ;  /* 0x0000001b1d1d7208 */ /* 0x000fe40000000000 */
[----:B------:R-:W-:Y:S02]  /*0450*/  LEA.HI.X.SX32 R27, R7, RZ, 0x1, P1 ;  /* 0x000000ff071b7211 */ /* 0x000fe400008f0eff */
[----:B------:R-:W-:-:S04]  /*0460*/  LEA R14, P0, R15, UR10, 0x2 ;  /* 0x0000000a0f0e7c11 */ /* 0x000fc8000f8010ff */
[----:B------:R-:W-:-:S05]  /*0470*/  LEA.HI.X R15, R15, UR11, R27, 0x2, P0 ;  /* 0x0000000b0f0f7c11 */ /* 0x000fca00080f141b */
[----:B------:R2:W5:Y:S01]  /*0480*/  LDG.E R27, desc[UR8][R14.64] ;  /* 0x000000080e1b7981 */ /* 0x000562000c1e1900 */
[CC--:B---3--:R-:W-:Y:S02]  /*0490*/  FSETP.GT.AND P0, PT, R26.reuse, R29.reuse, PT ;  /* 0x0000001d1a00720b */ /* 0x0c8fe40003f04000 */
[----:B0-----:R-:W-:Y:S02]  /*04a0*/  IADD3 R17, P1, PT, R3, R8, RZ ;  /* 0x0000000803117210 */ /* 0x001fe40007f3e0ff */
[----:B------:R-:W-:Y:S02]  /*04b0*/  FSEL R26, R26, R29, P0 ;  /* 0x0000001d1a1a7208 */ /* 0x000fe40000000000 */
[----:B-1----:R-:W-:Y:S02]  /*04c0*/  LEA.HI.X.SX32 R19, R8, RZ, 0x1, P1 ;  /* 0x000000ff08137211 */ /* 0x002fe400008f0eff */
[----:B------:R-:W-:-:S04]  /*04d0*/  LEA R16, P0, R17, UR10, 0x2 ;  /* 0x0000000a11107c11 */ /* 0x000fc8000f8010ff */
[----:B------:R-:W-:Y:S02]  /*04e0*/  LEA.HI.X R17, R17, UR11, R19, 0x2, P0 ;  /* 0x0000000b11117c11 */ /* 0x000fe400080f1413 */
[-C--:B----4-:R-:W-:Y:S02]  /*04f0*/  FSETP.GT.AND P0, PT, R25, R26.reuse, PT ;  /* 0x0000001a1900720b */ /* 0x090fe40003f04000 */
[----:B--2---:R-:W-:Y:S01]  /*0500*/  IADD3 R15, P1, PT, R3, R9, RZ ;  /* 0x00000009030f7210 */ /* 0x004fe20007f3e0ff */
[----:B------:R0:W2:Y:S01]  /*0510*/  LDG.E R19, desc[UR8][R16.64] ;  /* 0x0000000810137981 */ /* 0x0000a2000c1e1900 */
[----:B------:R-:W-:Y:S02]  /*0520*/  FSEL R29, R25, R26, P0 ;  /* 0x0000001a191d7208 */ /* 0x000fe40000000000 */
[----:B------:R-:W-:Y:S02]  /*0530*/  LEA.HI.X.SX32 R26, R9, RZ, 0x1, P1 ;  /* 0x000000ff091a7211 */ /* 0x000fe400008f0eff */
[----:B------:R-:W-:-:S04]  /*0540*/  LEA R14, P0, R15, UR10, 0x2 ;  /* 0x0000000a0f0e7c11 */ /* 0x000fc8000f8010ff */
[----:B------:R-:W-:Y:S02]  /*0550*/  LEA.HI.X R15, R15, UR11, R26, 0x2, P0 ;  /* 0x0000000b0f0f7c11 */ /* 0x000fe400080f141a */
[CC--:B-----5:R-:W-:Y:S02]  /*0560*/  FSETP.GT.AND P0, PT, R28.reuse, R29.reuse, PT ;  /* 0x0000001d1c00720b */ /* 0x0e0fe40003f04000 */
[----:B------:R-:W-:Y:S01]  /*0570*/  IADD3 R26, P1, PT, R3, R10, RZ ;  /* 0x0000000a031a7210 */ /* 0x000fe20007f3e0ff */
[----:B------:R1:W3:Y:S01]  /*0580*/  LDG.E R25, desc[UR8][R14.64] ;  /* 0x000000080e197981 */ /* 0x0002e2000c1e1900 */
[----:B------:R-:W-:Y:S02]  /*0590*/  FSEL R29, R28, R29, P0 ;  /* 0x0000001d1c1d7208 */ /* 0x000fe40000000000 */
[----:B0-----:R-:W-:Y:S02]  /*05a0*/  LEA.HI.X.SX32 R17, R10, RZ, 0x1, P1 ;  /* 0x000000ff0a117211 */ /* 0x001fe400008f0eff */
[----:B------:R-:W-:-:S04]  /*05b0*/  LEA R16, P0, R26, UR10, 0x2 ;  /* 0x0000000a1a107c11 */ /* 0x000fc8000f8010ff */
[----:B------:R-:W-:Y:S02]  /*05c0*/  LEA.HI.X R17, R26, UR11, R17, 0x2, P0 ;  /* 0x0000000b1a117c11 */ /* 0x000fe400080f1411 */
[C---:B------:R-:W-:Y:S02]  /*05d0*/  FSETP.GT.AND P0, PT, R18.reuse, R29, PT ;  /* 0x0000001d1200720b */ /* 0x040fe40003f04000 */
[----:B-1----:R-:W-:Y:S01]  /*05e0*/  IADD3 R15, P1, PT, R3, R11, RZ ;  /* 0x0000000b030f7210 */ /* 0x002fe20007f3e0ff */
[----:B------:R0:W4:Y:S01]  /*05f0*/  LDG.E R26, desc[UR8][R16.64] ;  /* 0x00000008101a7981 */ /* 0x000122000c1e1900 */
[----:B------:R-:W-:Y:S02]  /*0600*/  FSEL R28, R18, R29, P0 ;  /* 0x0000001d121c7208 */ /* 0x000fe40000000000 */
[----:B------:R-:W-:Y:S02]  /*0610*/  LEA.HI.X.SX32 R18, R11, RZ, 0x1, P1 ;  /* 0x000000ff0b127211 */ /* 0x000fe400008f0eff */
[----:B------:R-:W-:-:S02]  /*0620*/  LEA R14, P0, R15, UR10, 0x2 ;  /* 0x0000000a0f0e7c11 */ /* 0x000fc4000f8010ff */
[----:B------:R-:W-:Y:S02]  /*0630*/  IADD3 R29, P1, PT, R3, R12, RZ ;  /* 0x0000000c031d7210 */ /* 0x000fe40007f3e0ff */
[----:B------:R-:W-:Y:S02]  /*0640*/  LEA.HI.X R15, R15, UR11, R18, 0x2, P0 ;  /* 0x0000000b0f0f7c11 */ /* 0x000fe400080f1412 */
[----:B0-----:R-:W-:-:S03]  /*0650*/  LEA.HI.X.SX32 R17, R12, RZ, 0x1, P1 ;  /* 0x000000ff0c117211 */ /* 0x001fc600008f0eff */
[----:B------:R0:W5:Y:S01]  /*0660*/  LDG.E R18, desc[UR8][R14.64] ;  /* 0x000000080e127981 */ /* 0x000162000c1e1900 */
[----:B------:R-:W-:-:S04]  /*0670*/  FSETP.GT.AND P0, PT, R27, R28, PT ;  /* 0x0000001c1b00720b */ /* 0x000fc80003f04000 */
[----:B------:R-:W-:Y:S02]  /*0680*/  FSEL R28, R27, R28, P0 ;  /* 0x0000001c1b1c7208 */ /* 0x000fe40000000000 */
[----:B------:R-:W-:-:S04]  /*0690*/  LEA R16, P0, R29, UR10, 0x2 ;  /* 0x0000000a1d107c11 */ /* 0x000fc8000f8010ff */
[----:B------:R-:W-:-:S05]  /*06a0*/  LEA.HI.X R17, R29, UR11, R17, 0x2, P0 ;  /* 0x0000000b1d117c11 */ /* 0x000fca00080f1411 */
[----:B------:R-:W5:Y:S01]  /*06b0*/  LDG.E R27, desc[UR8][R16.64] ;  /* 0x00000008101b7981 */ /* 0x000f62000c1e1900 */
[----:B------:R-:W-:Y:S02]  /*06c0*/  IADD3 R29, P1, PT, R3, R13, RZ ;  /* 0x0000000d031d7210 */ /* 0x000fe40007f3e0ff */
[-C--:B--2---:R-:W-:Y:S02]  /*06d0*/  FSETP.GT.AND P0, PT, R19, R28.reuse, PT ;  /* 0x0000001c1300720b */ /* 0x084fe40003f04000 */
[----:B0-----:R-:W-:Y:S02]  /*06e0*/  LEA.HI.X.SX32 R15, R13, RZ, 0x1, P1 ;  /* 0x000000ff0d0f7211 */ /* 0x001fe400008f0eff */
[----:B------:R-:W-:Y:S02]  /*06f0*/  FSEL R28, R19, R28, P0 ;  /* 0x0000001c131c7208 */ /* 0x000fe40000000000 */
[----:B------:R-:W-:-:S04]  /*0700*/  LEA R14, P0, R29, UR10, 0x2 ;  /* 0x0000000a1d0e7c11 */ /* 0x000fc8000f8010ff */
[----:B------:R-:W-:Y:S02]  /*0710*/  LEA.HI.X R15, R29, UR11, R15, 0x2, P0 ;  /* 0x0000000b1d0f7c11 */ /* 0x000fe400080f140f */
[----:B---3--:R-:W-:-:S03]  /*0720*/  FSETP.GT.AND P0, PT, R25, R28, PT ;  /* 0x0000001c1900720b */ /* 0x008fc60003f04000 */
[----:B------:R0:W2:Y:S01]  /*0730*/  LDG.E R19, desc[UR8][R14.64] ;  /* 0x000000080e137981 */ /* 0x0000a2000c1e1900 */
[----:B------:R-:W-:Y:S02]  /*0740*/  FSEL R29, R25, R28, P0 ;  /* 0x0000001c191d7208 */ /* 0x000fe40000000000 */
[----:B0-----:R-:W-:-:S04]  /*0750*/  IADD3 R14, P1, PT, R3, R20, RZ ;  /* 0x00000014030e7210 */ /* 0x001fc80007f3e0ff */
[----:B------:R-:W-:Y:S02]  /*0760*/  LEA.HI.X.SX32 R17, R20, RZ, 0x1, P1 ;  /* 0x000000ff14117211 */ /* 0x000fe400008f0eff */
[C---:B------:R-:W-:Y:S02]  /*0770*/  LEA R16, P0, R14.reuse, UR10, 0x2 ;  /* 0x0000000a0e107c11 */ /* 0x040fe4000f8010ff */
[----:B------:R-:W-:Y:S02]  /*0780*/  IADD3 R28, P1, PT, R3, R21, RZ ;  /* 0x00000015031c7210 */ /* 0x000fe40007f3e0ff */
[----:B------:R-:W-:Y:S02]  /*0790*/  LEA.HI.X R17, R14, UR11, R17, 0x2, P0 ;  /* 0x0000000b0e117c11 */ /* 0x000fe400080f1411 */
[CC--:B----4-:R-:W-:Y:S02]  /*07a0*/  FSETP.GT.AND P0, PT, R26.reuse, R29.reuse, PT ;  /* 0x0000001d1a00720b */ /* 0x0d0fe40003f04000 */
[----:B------:R-:W-:Y:S01]  /*07b0*/  LEA.HI.X.SX32 R15, R21, RZ, 0x1, P1 ;  /* 0x000000ff150f7211 */ /* 0x000fe200008f0eff */
[----:B------:R0:W3:Y:S01]  /*07c0*/  LDG.E R25, desc[UR8][R16.64] ;  /* 0x0000000810197981 */ /* 0x0000e2000c1e1900 */
[----:B------:R-:W-:-:S02]  /*07d0*/  FSEL R29, R26, R29, P0 ;  /* 0x0000001d1a1d7208 */ /* 0x000fc40000000000 */
[----:B------:R-:W-:-:S04]  /*07e0*/  LEA R14, P0, R28, UR10, 0x2 ;  /* 0x0000000a1c0e7c11 */ /* 0x000fc8000f8010ff */
[----:B------:R-:W-:Y:S02]  /*07f0*/  LEA.HI.X R15, R28, UR11, R15, 0x2, P0 ;  /* 0x0000000b1c0f7c11 */ /* 0x000fe400080f140f */
[CC--:B-----5:R-:W-:Y:S02]  /*0800*/  FSETP.GT.AND P0, PT, R18.reuse, R29.reuse, PT ;  /* 0x0000001d1200720b */ /* 0x0e0fe40003f04000 */
[----:B------:R-:W-:Y:S01]  /*0810*/  IADD3 R28, P1, PT, R3, R22, RZ ;  /* 0x00000016031c7210 */ /* 0x000fe20007f3e0ff */
[----:B------:R1:W4:Y:S01]  /*0820*/  LDG.E R26, desc[UR8][R14.64] ;  /* 0x000000080e1a7981 */ /* 0x000322000c1e1900 */
[----:B------:R-:W-:Y:S02]  /*0830*/  FSEL R18, R18, R29, P0 ;  /* 0x0000001d12127208 */ /* 0x000fe40000000000 */
[----:B0-----:R-:W-:Y:S02]  /*0840*/  LEA.HI.X.SX32 R17, R22, RZ, 0x1, P1 ;  /* 0x000000ff16117211 */ /* 0x001fe400008f0eff */
[----:B------:R-:W-:-:S04]  /*0850*/  LEA R16, P0, R28, UR10, 0x2 ;  /* 0x0000000a1c107c11 */ /* 0x000fc8000f8010ff */
[----:B------:R-:W-:Y:S02]  /*0860*/  LEA.HI.X R17, R28, UR11, R17, 0x2, P0 ;  /* 0x0000000b1c117c11 */ /* 0x000fe400080f1411 */
[----:B------:R-:W-:-:S03]  /*0870*/  IADD3 R28, P1, PT, R3, R23, RZ ;  /* 0x00000017031c7210 */ /* 0x000fc60007f3e0ff */
[----:B------:R-:W5:Y:S01]  /*0880*/  LDG.E R16, desc[UR8][R16.64] ;  /* 0x0000000810107981 */ /* 0x000f62000c1e1900 */
[----:B-1----:R-:W-:Y:S02]  /*0890*/  LEA.HI.X.SX32 R15, R23, RZ, 0x1, P1 ;  /* 0x000000ff170f7211 */ /* 0x002fe400008f0eff */
[----:B------:R-:W-:-:S04]  /*08a0*/  FSETP.GT.AND P0, PT, R27, R18, PT ;  /* 0x000000121b00720b */ /* 0x000fc80003f04000 */
[----:B------:R-:W-:Y:S02]  /*08b0*/  FSEL R18, R27, R18, P0 ;  /* 0x000000121b127208 */ /* 0x000fe40000000000 */
[----:B------:R-:W-:-:S04]  /*08c0*/  LEA R14, P0, R28, UR10, 0x2 ;  /* 0x0000000a1c0e7c11 */ /* 0x000fc8000f8010ff */
[----:B------:R-:W-:-:S06]  /*08d0*/  LEA.HI.X R15, R28, UR11, R15, 0x2, P0 ;  /* 0x0000000b1c0f7c11 */ /* 0x000fcc00080f140f */
[----:B------:R-:W5:Y:S01]  /*08e0*/  LDG.E R15, desc[UR8][R14.64] ;  /* 0x000000080e0f7981 */ /* 0x000f62000c1e1900 */
[----:B------:R-:W-:Y:S01]  /*08f0*/  UIADD3 UR7, UPT, UPT, UR7, 0x10, URZ ;  /* 0x0000001007077890 */ /* 0x000fe2000fffe0ff */
[CC--:B--2---:R-:W-:Y:S01]  /*0900*/  FSETP.GT.AND P0, PT, R19.reuse, R18.reuse, PT ;  /* 0x000000121300720b */ /* 0x0c4fe20003f04000 */
[C---:B------:R-:W-:Y:S02]  /*0910*/  IMAD R24, R0.reuse, 0x10, R24 ;  /* 0x0000001000187824 */ /* 0x040fe400078e0218 */
[----:B------:R-:W-:Y:S01]  /*0920*/  UISETP.NE.AND UP1, UPT, UR7, URZ, UPT ;  /* 0x000000ff0700728c */ /* 0x000fe2000bf25270 */
[----:B------:R-:W-:Y:S01]  /*0930*/  FSEL R18, R19, R18, P0 ;  /* 0x0000001213127208 */ /* 0x000fe20000000000 */
        /* <DEDUP_REMOVED lines=10> */
[CC--:B---3--:R-:W-:Y:S01]  /*09e0*/  FSETP.GT.AND P0, PT, R25.reuse, R18.reuse, PT ;  /* 0x000000121900720b */ /* 0x0c8fe20003f04000 */
[C---:B------:R-:W-:Y:S02]  /*09f0*/  IMAD R13, R0.reuse, 0x10, R13 ;  /* 0x00000010000d7824 */ /* 0x040fe400078e020d */
[C---:B------:R-:W-:Y:S01]  /*0a00*/  IMAD R20, R0.reuse, 0x10, R20 ;  /* 0x0000001000147824 */ /* 0x040fe200078e0214 */
[----:B------:R-:W-:Y:S01]  /*0a10*/  FSEL R25, R25, R18, P0 ;  /* 0x0000001219197208 */ /* 0x000fe20000000000 */
[C---:B------:R-:W-:Y:S02]  /*0a20*/  IMAD R21, R0.reuse, 0x10, R21 ;  /* 0x0000001000157824 */ /* 0x040fe400078e0215 */
[C---:B------:R-:W-:Y:S02]  /*0a30*/  IMAD R22, R0.reuse, 0x10, R22 ;  /* 0x0000001000167824 */ /* 0x040fe400078e0216 */
[----:B------:R-:W-:Y:S01]  /*0a40*/  IMAD R23, R0, 0x10, R23 ;  /* 0x0000001000177824 */ /* 0x000fe200078e0217 */
[----:B----4-:R-:W-:-:S04]  /*0a50*/  FSETP.GT.AND P0, PT, R26, R25, PT ;  /* 0x000000191a00720b */ /* 0x010fc80003f04000 */
[----:B------:R-:W-:-:S04]  /*0a60*/  FSEL R25, R26, R25, P0 ;  /* 0x000000191a197208 */ /* 0x000fc80000000000 */
[----:B-----5:R-:W-:-:S04]  /*0a70*/  FSETP.GT.AND P0, PT, R16, R25, PT ;  /* 0x000000191000720b */ /* 0x020fc80003f04000 */
[----:B------:R-:W-:-:S04]  /*0a80*/  FSEL R16, R16, R25, P0 ;  /* 0x0000001910107208 */ /* 0x000fc80000000000 */
[----:B------:R-:W-:-:S04]  /*0a90*/  FSETP.GT.AND P0, PT, R15, R16, PT ;  /* 0x000000100f00720b */ /* 0x000fc80003f04000 */
[----:B------:R-:W-:Y:S01]  /*0aa0*/  FSEL R27, R15, R16, P0 ;  /* 0x000000100f1b7208 */ /* 0x000fe20000000000 */
[----:B------:R-:W-:Y:S08]  /*0ab0*/  BRA.U UP1, `(.L_x_9) ;  /* 0xfffffff501f47547 */ /* 0x000ff0000b83ffff */
.L_x_8:
        /* <DEDUP_REMOVED lines=55> */
[----:B--2---:R-:W-:-:S04]  /*0e30*/  FSETP.GT.AND P0, PT, R2, R27, PT ;  /* 0x0000001b0200720b */ /* 0x004fc80003f04000 */
[----:B------:R-:W-:-:S04]  /*0e40*/  FSEL R27, R2, R27, P0 ;  /* 0x0000001b021b7208 */ /* 0x000fc80000000000 */
[----:B---3--:R-:W-:-:S04]  /*0e50*/  FSETP.GT.AND P0, PT, R4, R27, PT ;  /* 0x0000001b0400720b */ /* 0x008fc80003f04000 */
[----:B------:R-:W-:-:S04]  /*0e60*/  FSEL R4, R4, R27, P0 ;  /* 0x0000001b04047208 */ /* 0x000fc80000000000 */
[----:B-----5:R-:W-:-:S04]  /*0e70*/  FSETP.GT.AND P0, PT, R5, R4, PT ;  /* 0x000000040500720b */ /* 0x020fc80003f04000 */
[----:B------:R-:W-:-:S04]  /*0e80*/  FSEL R5, R5, R4, P0 ;  /* 0x0000000405057208 */ /* 0x000fc80000000000 */
[----:B------:R-:W-:-:S04]  /*0e90*/  FSETP.GT.AND P0, PT, R10, R5, PT ;  /* 0x000000050a00720b */ /* 0x000fc80003f04000 */
[----:B------:R-:W-:-:S04]  /*0ea0*/  FSEL R5, R10, R5, P0 ;  /* 0x000000050a057208 */ /* 0x000fc80000000000 */
[----:B------:R-:W-:-:S04]  /*0eb0*/  FSETP.GT.AND P0, PT, R12, R5, PT ;  /* 0x000000050c00720b */ /* 0x000fc80003f04000 */
[----:B------:R-:W-:-:S04]  /*0ec0*/  FSEL R5, R12, R5, P0 ;  /* 0x000000050c057208 */ /* 0x000fc80000000000 */
[----:B----4-:R-:W-:-:S04]  /*0ed0*/  FSETP.GT.AND P0, PT, R8, R5, PT ;  /* 0x000000050800720b */ /* 0x010fc80003f04000 */
[----:B------:R-:W-:-:S04]  /*0ee0*/  FSEL R5, R8, R5, P0 ;  /* 0x0000000508057208 */ /* 0x000fc80000000000 */
[----:B------:R-:W-:-:S04]  /*0ef0*/  FSETP.GT.AND P0, PT, R6, R5, PT ;  /* 0x000000050600720b */ /* 0x000fc80003f04000 */
[----:B------:R-:W-:-:S04]  /*0f00*/  FSEL R5, R6, R5, P0 ;  /* 0x0000000506057208 */ /* 0x000fc80000000000 */
[----:B------:R-:W-:-:S04]  /*0f10*/  FSETP.GT.AND P0, PT, R14, R5, PT ;  /* 0x000000050e00720b */ /* 0x000fc80003f04000 */
[----:B------:R-:W-:-:S09]  /*0f20*/  FSEL R27, R14, R5, P0 ;  /* 0x000000050e1b7208 */ /* 0x000fd20000000000 */
.L_x_10:
        /* <DEDUP_REMOVED lines=31> */
[----:B--2---:R-:W-:-:S04]  /*1120*/  FSETP.GT.AND P0, PT, R4, R27, PT ;  /* 0x0000001b0400720b */ /* 0x004fc80003f04000 */
[----:B------:R-:W-:-:S04]  /*1130*/  FSEL R4, R4, R27, P0 ;  /* 0x0000001b04047208 */ /* 0x000fc80000000000 */
[----:B---3--:R-:W-:-:S04]  /*1140*/  FSETP.GT.AND P0, PT, R7, R4, PT ;  /* 0x000000040700720b */ /* 0x008fc80003f04000 */
[----:B------:R-:W-:-:S04]  /*1150*/  FSEL R4, R7, R4, P0 ;  /* 0x0000000407047208 */ /* 0x000fc80000000000 */
[----:B----4-:R-:W-:-:S04]  /*1160*/  FSETP.GT.AND P0, PT, R9, R4, PT ;  /* 0x000000040900720b */ /* 0x010fc80003f04000 */
[----:B------:R-:W-:-:S04]  /*1170*/  FSEL R4, R9, R4, P0 ;  /* 0x0000000409047208 */ /* 0x000fc80000000000 */
[----:B-----5:R-:W-:-:S04]  /*1180*/  FSETP.GT.AND P0, PT, R11, R4, PT ;  /* 0x000000040b00720b */ /* 0x020fc80003f04000 */
[----:B------:R-:W-:-:S09]  /*1190*/  FSEL R27, R11, R4, P0 ;  /* 0x000000040b1b7208 */ /* 0x000fd20000000000 */
.L_x_11:
[----:B------:R-:W-:Y:S05]  /*11a0*/  BRA.U !UP1, `(.L_x_7) ;  /* 0x0000000109387547 */ /* 0x000fea000b800000 */
[----:B------:R-:W-:Y:S01]  /*11b0*/  IMAD R2, R0, UR4, RZ ;  /* 0x0000000400027c24 */ /* 0x000fe2000f8e02ff */
[----:B------:R-:W0:Y:S01]  /*11c0*/  LDCU.64 UR6, c[0x0][0x380] ;  /* 0x00007000ff0677ac */ /* 0x000e220008000a00 */
[----:B------:R-:W-:-:S12]  /*11d0*/  UIADD3 UR5, UPT, UPT, -UR5, URZ, URZ ;  /* 0x000000ff05057290 */ /* 0x000fd8000fffe1ff */
.L_x_12:
        /* <DEDUP_REMOVED lines=8> */
[----:B--2---:R-:W-:-:S04]  /*1260*/  FSETP.GT.AND P0, PT, R4, R27, PT ;  /* 0x0000001b0400720b */ /* 0x004fc80003f04000 */
[----:B------:R-:W-:-:S04]  /*1270*/  FSEL R27, R4, R27, P0 ;  /* 0x0000001b041b7208 */ /* 0x000fc80000000000 */
[----:B------:R-:W-:Y:S05]  /*1280*/  BRA.U UP0, `(.L_x_12) ;  /* 0xfffffffd00d47547 */ /* 0x000fea000b83ffff */
.L_x_7:
[----:B------:R-:W0:Y:S02]  /*1290*/  LDCU.64 UR4, c[0x0][0x388] ;  /* 0x00007100ff0477ac */ /* 0x000e240008000a00 */
[----:B0-----:R-:W-:-:S04]  /*12a0*/  LEA R2, P0, R3, UR4, 0x2 ;  /* 0x0000000403027c11 */ /* 0x001fc8000f8010ff */
[----:B------:R-:W-:-:S05]  /*12b0*/  LEA.HI.X R3, R3, UR5, RZ, 0x2, P0 ;  /* 0x0000000503037c11 */ /* 0x000fca00080f14ff */
[----:B------:R-:W-:Y:S01]  /*12c0*/  STG.E desc[UR8][R2.64], R27 ;  /* 0x0000001b02007986 */ /* 0x000fe2000c101908 */
[----:B------:R-:W-:Y:S05]  /*12d0*/  EXIT ;  /* 0x000000000000794d */ /* 0x000fea0003800000 */
.L_x_13:
        /* <DEDUP_REMOVED lines=10> */
.L_x_36:


//--------------------- .text.elementwiseMean     --------------------------
	.section	.text.elementwiseMean,"ax",@progbits
	.align	128
        .global         elementwiseMean
        .type           elementwiseMean,@function
        .size           elementwiseMean,(.L_x_34 - elementwiseMean)
        .other          elementwiseMean,@"STO_CUDA_ENTRY STV_DEFAULT"
elementwiseMean:
.text.elementwiseMean:
        /* <DEDUP_REMOVED lines=41> */
.L_x_16:
[----:B------:R-:W-:-:S04]  /*0290*/  IADD3 R14, P0, PT, R3, R24, RZ ;  /* 0x00000018030e7210 */ /* 0x000fc80007f1e0ff */
[----:B------:R-:W-:Y:S02]  /*02a0*/  LEA.HI.X.SX32 R15, R24, RZ, 0x1, P0 ;  /* 0x000000ff180f7211 */ /* 0x000fe400000f0eff */
[----:B------:R-:W-:-:S04]  /*02b0*/  LEA R16, P0, R14, UR10, 0x2 ;  /* 0x0000000a0e107c11 */ /* 0x000fc8000f8010ff */
[----:B------:R-:W-:Y:S02]  /*02c0*/  LEA.HI.X R17, R14, UR11, R15, 0x2, P0 ;  /* 0x0000000b0e117c11 */ /* 0x000fe400080f140f */
[----:B0-----:R-:W-:-:S03]  /*02d0*/  IADD3 R14, P0, PT, R3, R2, RZ ;  /* 0x00000002030e7210 */ /* 0x001fc60007f1e0ff */
[----:B------:R0:W2:Y:S01]  /*02e0*/  LDG.E R29, desc[UR8][R16.64] ;  /* 0x00000008101d7981 */ /* 0x0000a2000c1e1900 */
        /* <DEDUP_REMOVED lines=8> */
[----:B0-----:R-:W-:-:S03]  /*0370*/  IADD3 R17, P0, PT, R3, R4, RZ ;  /* 0x0000000403117210 */ /* 0x001fc60007f1e0ff */
[----:B------:R0:W4:Y:S01]  /*0380*/  LDG.E R26, desc[UR8][R14.64] ;  /* 0x000000080e1a7981 */ /* 0x000122000c1e1900 */
[----:B------:R-:W-:Y:S02]  /*0390*/  LEA.HI.X.SX32 R27, R4, RZ, 0x1, P0 ;  /* 0x000000ff041b7211 */ /* 0x000fe400000f0eff */
[----:B------:R-:W-:-:S04]  /*03a0*/  LEA R16, P0, R17, UR10, 0x2 ;  /* 0x0000000a11107c11 */ /* 0x000fc8000f8010ff */
[----:B------:R-:W-:Y:S02]  /*03b0*/  LEA.HI.X R17, R17, UR11, R27, 0x2, P0 ;  /* 0x0000000b11117c11 */ /* 0x000fe400080f141b */
[----:B-1----:R-:W-:-:S03]  /*03c0*/  IADD3 R19, P0, PT, R3, R6, RZ ;  /* 0x0000000603137210 */ /* 0x002fc60007f1e0ff */
[----:B------:R1:W5:Y:S01]  /*03d0*/  LDG.E R27, desc[UR8][R16.64] ;  /* 0x00000008101b7981 */ /* 0x000362000c1e1900 */
[----:B0-----:R-:W-:Y:S02]  /*03e0*/  LEA.HI.X.SX32 R14, R6, RZ, 0x1, P0 ;  /* 0x000000ff060e7211 */ /* 0x001fe400000f0eff */
[----:B------:R-:W-:-:S04]  /*03f0*/  LEA R18, P0, R19, UR10, 0x2 ;  /* 0x0000000a13127c11 */ /* 0x000fc8000f8010ff */
[----:B------:R-:W-:-:S05]  /*0400*/  LEA.HI.X R19, R19, UR11, R14, 0x2, P0 ;  /* 0x0000000b13137c11 */ /* 0x000fca00080f140e */
[----:B------:R-:W5:Y:S01]  /*0410*/  LDG.E R18, desc[UR8][R18.64] ;  /* 0x0000000812127981 */ /* 0x000f62000c1e1900 */
[----:B------:R-:W-:Y:S01]  /*0420*/  IADD3 R15, P0, PT, R3, R7, RZ ;  /* 0x00000007030f7210 */ /* 0x000fe20007f1e0ff */
[----:B--2---:R-:W-:-:S03]  /*0430*/  FADD R28, R29, R28 ;  /* 0x0000001c1d1c7221 */ /* 0x004fc60000000000 */
[----:B------:R-:W-:Y:S02]  /*0440*/  LEA.HI.X.SX32 R29, R7, RZ, 0x1, P0 ;  /* 0x000000ff071d7211 */ /* 0x000fe400000f0eff */
[----:B------:R-:W-:-:S04]  /*0450*/  LEA R14, P0, R15, UR10, 0x2 ;  /* 0x0000000a0f0e7c11 */ /* 0x000fc8000f8010ff */
[----:B------:R-:W-:Y:S02]  /*0460*/  LEA.HI.X R15, R15, UR11, R29, 0x2, P0 ;  /* 0x0000000b0f0f7c11 */ /* 0x000fe400080f141d */
[----:B-1----:R-:W-:Y:S01]  /*0470*/  IADD3 R17, P0, PT, R3, R8, RZ ;  /* 0x0000000803117210 */ /* 0x002fe20007f1e0ff */
[----:B---3--:R-:W-:Y:S02]  /*0480*/  FADD R29, R28, R25 ;  /* 0x000000191c1d7221 */ /* 0x008fe40000000000 */
[----:B------:R0:W2:Y:S01]  /*0490*/  LDG.E R19, desc[UR8][R14.64] ;  /* 0x000000080e137981 */ /* 0x0000a2000c1e1900 */
[----:B------:R-:W-:Y:S02]  /*04a0*/  LEA.HI.X.SX32 R28, R8, RZ, 0x1, P0 ;  /* 0x000000ff081c7211 */ /* 0x000fe400000f0eff */
[----:B------:R-:W-:-:S04]  /*04b0*/  LEA R16, P0, R17, UR10, 0x2 ;  /* 0x0000000a11107c11 */ /* 0x000fc8000f8010ff */
[----:B------:R-:W-:Y:S02]  /*04c0*/  LEA.HI.X R17, R17, UR11, R28, 0x2, P0 ;  /* 0x0000000b11117c11 */ /* 0x000fe400080f141c */
[----:B0-----:R-:W-:-:S03]  /*04d0*/  IADD3 R14, P0, PT, R3, R9, RZ ;  /* 0x00000009030e7210 */ /* 0x001fc60007f1e0ff */
[----:B------:R0:W3:Y:S01]  /*04e0*/  LDG.E R25, desc[UR8][R16.64] ;  /* 0x0000000810197981 */ /* 0x0000e2000c1e1900 */
[----:B----4-:R-:W-:Y:S01]  /*04f0*/  FADD R26, R29, R26 ;  /* 0x0000001a1d1a7221 */ /* 0x010fe20000000000 */
[----:B------:R-:W-:Y:S02]  /*0500*/  LEA.HI.X.SX32 R29, R9, RZ, 0x1, P0 ;  /* 0x000000ff091d7211 */ /* 0x000fe400000f0eff */
[----:B------:R-:W-:-:S04]  /*0510*/  LEA R28, P0, R14, UR10, 0x2 ;  /* 0x0000000a0e1c7c11 */ /* 0x000fc8000f8010ff */
[----:B------:R-:W-:Y:S02]  /*0520*/  LEA.HI.X R29, R14, UR11, R29, 0x2, P0 ;  /* 0x0000000b0e1d7c11 */ /* 0x000fe400080f141d */
[----:B------:R-:W-:Y:S01]  /*0530*/  IADD3 R15, P0, PT, R3, R10, RZ ;  /* 0x0000000a030f7210 */ /* 0x000fe20007f1e0ff */
[----:B-----5:R-:W-:Y:S02]  /*0540*/  FADD R27, R26, R27 ;  /* 0x0000001b1a1b7221 */ /* 0x020fe40000000000 */
[----:B------:R1:W4:Y:S01]  /*0550*/  LDG.E R28, desc[UR8][R28.64] ;  /* 0x000000081c1c7981 */ /* 0x000322000c1e1900 */
[----:B------:R-:W-:Y:S02]  /*0560*/  LEA.HI.X.SX32 R26, R10, RZ, 0x1, P0 ;  /* 0x000000ff0a1a7211 */ /* 0x000fe400000f0eff */
[----:B------:R-:W-:-:S04]  /*0570*/  LEA R14, P0, R15, UR10, 0x2 ;  /* 0x0000000a0f0e7c11 */ /* 0x000fc8000f8010ff */
[----:B------:R-:W-:Y:S02]  /*0580*/  LEA.HI.X R15, R15, UR11, R26, 0x2, P0 ;  /* 0x0000000b0f0f7c11 */ /* 0x000fe400080f141a */
[----:B0-----:R-:W-:Y:S01]  /*0590*/  IADD3 R17, P0, PT, R3, R11, RZ ;  /* 0x0000000b03117210 */ /* 0x001fe20007f1e0ff */
[----:B------:R-:W-:Y:S02]  /*05a0*/  FADD R18, R27, R18 ;  /* 0x000000121b127221 */ /* 0x000fe40000000000 */
[----:B------:R2:W5:Y:S01]  /*05b0*/  LDG.E R26, desc[UR8][R14.64] ;  /* 0x000000080e1a7981 */ /* 0x000562000c1e1900 */
[----:B------:R-:W-:Y:S02]  /*05c0*/  LEA.HI.X.SX32 R27, R11, RZ, 0x1, P0 ;  /* 0x000000ff0b1b7211 */ /* 0x000fe400000f0eff */
[----:B------:R-:W-:-:S04]  /*05d0*/  LEA R16, P0, R17, UR10, 0x2 ;  /* 0x0000000a11107c11 */ /* 0x000fc8000f8010ff */
[----:B------:R-:W-:-:S05]  /*05e0*/  LEA.HI.X R17, R17, UR11, R27, 0x2, P0 ;  /* 0x0000000b11117c11 */ /* 0x000fca00080f141b */
[----:B------:R3:W5:Y:S01]  /*05f0*/  LDG.E R27, desc[UR8][R16.64] ;  /* 0x00000008101b7981 */ /* 0x000762000c1e1900 */
[----:B-1----:R-:W-:Y:S01]  /*0600*/  IADD3 R29, P0, PT, R3, R12, RZ ;  /* 0x0000000c031d7210 */ /* 0x002fe20007f1e0ff */
[----:B--2---:R-:W-:-:S03]  /*0610*/  FADD R14, R18, R19 ;  /* 0x00000013120e7221 */ /* 0x004fc60000000000 */
[----:B------:R-:W-:Y:S02]  /*0620*/  LEA.HI.X.SX32 R19, R12, RZ, 0x1, P0 ;  /* 0x000000ff0c137211 */ /* 0x000fe400000f0eff */
[----:B------:R-:W-:-:S04]  /*0630*/  LEA R18, P0, R29, UR10, 0x2 ;  /* 0x0000000a1d127c11 */ /* 0x000fc8000f8010ff */
[----:B------:R-:W-:Y:S02]  /*0640*/  LEA.HI.X R19, R29, UR11, R19, 0x2, P0 ;  /* 0x0000000b1d137c11 */ /* 0x000fe400080f1413 */
[----:B------:R-:W-:Y:S01]  /*0650*/  IADD3 R15, P0, PT, R3, R13, RZ ;  /* 0x0000000d030f7210 */ /* 0x000fe20007f1e0ff */
[----:B---3--:R-:W-:-:S03]  /*0660*/  FADD R17, R14, R25 ;  /* 0x000000190e117221 */ /* 0x008fc60000000000 */
[----:B------:R-:W-:Y:S01]  /*0670*/  LEA.HI.X.SX32 R25, R13, RZ, 0x1, P0 ;  /* 0x000000ff0d197211 */ /* 0x000fe200000f0eff */
[----:B------:R-:W2:Y:S01]  /*0680*/  LDG.E R29, desc[UR8][R18.64] ;  /* 0x00000008121d7981 */ /* 0x000ea2000c1e1900 */
[----:B------:R-:W-:-:S04]  /*0690*/  LEA R14, P0, R15, UR10, 0x2 ;  /* 0x0000000a0f0e7c11 */ /* 0x000fc8000f8010ff */
[----:B------:R-:W-:-:S05]  /*06a0*/  LEA.HI.X R15, R15, UR11, R25, 0x2, P0 ;  /* 0x0000000b0f0f7c11 */ /* 0x000fca00080f1419 */
[----:B------:R0:W3:Y:S02]  /*06b0*/  LDG.E R25, desc[UR8][R14.64] ;  /* 0x000000080e197981 */ /* 0x0000e4000c1e1900 */
[----:B0-----:R-:W-:Y:S01]  /*06c0*/  IADD3 R14, P0, PT, R3, R20, RZ ;  /* 0x00000014030e7210 */ /* 0x001fe20007f1e0ff */
[----:B----4-:R-:W-:-:S03]  /*06d0*/  FADD R15, R17, R28 ;  /* 0x0000001c110f7221 */ /* 0x010fc60000000000 */
        /* <DEDUP_REMOVED lines=9> */
[----:B------:R-:W-:Y:S01]  /*0770*/  IADD3 R15, P0, PT, R3, R22, RZ ;  /* 0x00000016030f7210 */ /* 0x000fe20007f1e0ff */
[----:B------:R-:W-:Y:S02]  /*0780*/  FADD R26, R26, R27 ;  /* 0x0000001b1a1a7221 */ /* 0x000fe40000000000 */
[----:B------:R-:W5:Y:S01]  /*0790*/  LDG.E R18, desc[UR8][R18.64] ;  /* 0x0000000812127981 */ /* 0x000f62000c1e1900 */
[----:B------:R-:W-:Y:S02]  /*07a0*/  LEA.HI.X.SX32 R27, R22, RZ, 0x1, P0 ;  /* 0x000000ff161b7211 */ /* 0x000fe400000f0eff */
[----:B------:R-:W-:-:S04]  /*07b0*/  LEA R14, P0, R15, UR10, 0x2 ;  /* 0x0000000a0f0e7c11 */ /* 0x000fc8000f8010ff */
[----:B------:R-:W-:Y:S02]  /*07c0*/  LEA.HI.X R15, R15, UR11, R27, 0x2, P0 ;  /* 0x0000000b0f0f7c11 */ /* 0x000fe400080f141b */
[----:B0-----:R-:W-:-:S03]  /*07d0*/  IADD3 R17, P0, PT, R3, R23, RZ ;  /* 0x0000001703117210 */ /* 0x001fc60007f1e0ff */
[----:B------:R-:W5:Y:S01]  /*07e0*/  LDG.E R14, desc[UR8][R14.64] ;  /* 0x000000080e0e7981 */ /* 0x000f62000c1e1900 */
[----:B------:R-:W-:Y:S02]  /*07f0*/  LEA.HI.X.SX32 R27, R23, RZ, 0x1, P0 ;  /* 0x000000ff171b7211 */ /* 0x000fe400000f0eff */
[----:B------:R-:W-:-:S04]  /*0800*/  LEA R16, P0, R17, UR10, 0x2 ;  /* 0x0000000a11107c11 */ /* 0x000fc8000f8010ff */
[----:B------:R-:W-:-:S06]  /*0810*/  LEA.HI.X R17, R17, UR11, R27, 0x2, P0 ;  /* 0x0000000b11117c11 */ /* 0x000fcc00080f141b */
[----:B------:R-:W5:Y:S01]  /*0820*/  LDG.E R17, desc[UR8][R16.64] ;  /* 0x0000000810117981 */ /* 0x000f62000c1e1900 */
[----:B------:R-:W-:-:S04]  /*0830*/  UIADD3 UR6, UPT, UPT, UR6, 0x10, URZ ;  /* 0x0000001006067890 */ /* 0x000fc8000fffe0ff */
[----:B------:R-:W-:Y:S01]  /*0840*/  UISETP.NE.AND UP1, UPT, UR6, URZ, UPT ;  /* 0x000000ff0600728c */ /* 0x000fe2000bf25270 */
[C---:B------:R-:W-:Y:S02]  /*0850*/  IMAD R24, R0.reuse, 0x10, R24 ;  /* 0x0000001000187824 */ /* 0x040fe400078e0218 */
[C---:B------:R-:W-:Y:S02]  /*0860*/  IMAD R2, R0.reuse, 0x10, R2 ;  /* 0x0000001000027824 */ /* 0x040fe400078e0202 */
[C---:B------:R-:W-:Y:S02]  /*0870*/  IMAD R5, R0.reuse, 0x10, R5 ;  /* 0x0000001000057824 */ /* 0x040fe400078e0205 */
        /* <DEDUP_REMOVED lines=12> */
[----:B------:R-:W-:Y:S02]  /*0940*/  IMAD R23, R0, 0x10, R23 ;  /* 0x0000001000177824 */ /* 0x000fe400078e0217 */
[----:B--2---:R-:W-:-:S04]  /*0950*/  FADD R26, R26, R29 ;  /* 0x0000001d1a1a7221 */ /* 0x004fc80000000000 */
[----:B---3--:R-:W-:-:S04]  /*0960*/  FADD R25, R26, R25 ;  /* 0x000000191a197221 */ /* 0x008fc80000000000 */
[----:B----4-:R-:W-:-:S04]  /*0970*/  FADD R25, R25, R28 ;  /* 0x0000001c19197221 */ /* 0x010fc80000000000 */
[----:B-----5:R-:W-:-:S04]  /*0980*/  FADD R25, R25, R18 ;  /* 0x0000001219197221 */ /* 0x020fc80000000000 */
[----:B------:R-:W-:-:S04]  /*0990*/  FADD R14, R25, R14 ;  /* 0x0000000e190e7221 */ /* 0x000fc80000000000 */
[----:B------:R-:W-:Y:S01]  /*09a0*/  FADD R28, R14, R17 ;  /* 0x000000110e1c7221 */ /* 0x000fe20000000000 */
[----:B------:R-:W-:Y:S06]  /*09b0*/  BRA.U UP1, `(.L_x_16) ;  /* 0xfffffff901347547 */ /* 0x000fec000b83ffff */
.L_x_15:
        /* <DEDUP_REMOVED lines=9> */
[----:B------:R-:W-:Y:S02]  /*0a50*/  IADD3 R6, P1, PT, R3, R5, RZ ;  /* 0x0000000503067210 */ /* 0x000fe40007f3e0ff */
[----:B------:R-:W-:Y:S01]  /*0a60*/  LEA.HI.X.SX32 R11, R2, RZ, 0x1, P0 ;  /* 0x000000ff020b7211 */ /* 0x000fe200000f0eff */
[C---:B------:R-:W-:Y:S01]  /*0a70*/  IMAD.IADD R2, R5.reuse, 0x1, R0 ;  /* 0x0000000105027824 */ /* 0x040fe200078e0200 */
[----:B------:R-:W-:Y:S02]  /*0a80*/  LEA.HI.X.SX32 R9, R5, RZ, 0x1, P1 ;  /* 0x000000ff05097211 */ /* 0x000fe400008f0eff */
[----:B0-----:R-:W-:Y:S02]  /*0a90*/  LEA R12, P1, R6, UR10, 0x2 ;  /* 0x0000000a060c7c11 */ /* 0x001fe4000f8210ff */
[----:B------:R-:W-:Y:S02]  /*0aa0*/  LEA R4, P0, R8, UR10, 0x2 ;  /* 0x0000000a08047c11 */ /* 0x000fe4000f8010ff */
[----:B------:R-:W-:-:S02]  /*0ab0*/  IADD3 R7, P2, PT, R3, R2, RZ ;  /* 0x0000000203077210 */ /* 0x000fc40007f5e0ff */
[----:B------:R-:W-:Y:S01]  /*0ac0*/  LEA.HI.X R13, R6, UR11, R9, 0x2, P1 ;  /* 0x0000000b060d7c11 */ /* 0x000fe200088f1409 */
[----:B------:R-:W-:Y:S01]  /*0ad0*/  IMAD.IADD R6, R2, 0x1, R0 ;  /* 0x0000000102067824 */ /* 0x000fe200078e0200 */
[----:B------:R-:W-:Y:S02]  /*0ae0*/  LEA.HI.X R5, R8, UR11, R11, 0x2, P0 ;  /* 0x0000000b08057c11 */ /* 0x000fe400080f140b */
[----:B------:R-:W-:Y:S02]  /*0af0*/  LEA.HI.X.SX32 R2, R2, RZ, 0x1, P2 ;  /* 0x000000ff02027211 */ /* 0x000fe400010f0eff */
[----:B------:R-:W-:Y:S01]  /*0b00*/  LEA R10, P0, R7, UR10, 0x2 ;  /* 0x0000000a070a7c11 */ /* 0x000fe2000f8010ff */
[----:B------:R0:W2:Y:S01]  /*0b10*/  LDG.E R9, desc[UR8][R4.64] ;  /* 0x0000000804097981 */ /* 0x0000a2000c1e1900 */
[----:B------:R-:W-:Y:S02]  /*0b20*/  IADD3 R8, P1, PT, R3, R6, RZ ;  /* 0x0000000603087210 */ /* 0x000fe40007f3e0ff */
[----:B------:R-:W-:Y:S01]  /*0b30*/  LEA.HI.X R11, R7, UR11, R2, 0x2, P0 ;  /* 0x0000000b070b7c11 */ /* 0x000fe200080f1402 */
[C---:B------:R-:W-:Y:S01]  /*0b40*/  IMAD.IADD R7, R6.reuse, 0x1, R0 ;  /* 0x0000000106077824 */ /* 0x040fe200078e0200 */
[----:B------:R-:W-:Y:S01]  /*0b50*/  LEA.HI.X.SX32 R15, R6, RZ, 0x1, P1 ;  /* 0x000000ff060f7211 */ /* 0x000fe200008f0eff */
[----:B------:R1:W3:Y:S01]  /*0b60*/  LDG.E R2, desc[UR8][R12.64] ;  /* 0x000000080c027981 */ /* 0x0002e2000c1e1900 */
[----:B------:R-:W-:-:S02]  /*0b70*/  LEA R14, P0, R8, UR10, 0x2 ;  /* 0x0000000a080e7c11 */ /* 0x000fc4000f8010ff */
[----:B------:R-:W-:Y:S01]  /*0b80*/  IADD3 R17, P1, PT, R3, R7, RZ ;  /* 0x0000000703117210 */ /* 0x000fe20007f3e0ff */
[C---:B------:R-:W-:Y:S01]  /*0b90*/  IMAD.IADD R16, R7.reuse, 0x1, R0 ;  /* 0x0000000107107824 */ /* 0x040fe200078e0200 */
[----:B------:R-:W-:Y:S02]  /*0ba0*/  LEA.HI.X R15, R8, UR11, R15, 0x2, P0 ;  /* 0x0000000b080f7c11 */ /* 0x000fe400080f140f */
[----:B------:R-:W-:Y:S01]  /*0bb0*/  LEA.HI.X.SX32 R18, R7, RZ, 0x1, P1 ;  /* 0x000000ff07127211 */ /* 0x000fe200008f0eff */
[----:B------:R4:W5:Y:S01]  /*0bc0*/  LDG.E R8, desc[UR8][R10.64] ;  /* 0x000000080a087981 */ /* 0x000962000c1e1900 */
[----:B------:R-:W-:Y:S02]  /*0bd0*/  LEA R6, P0, R17, UR10, 0x2 ;  /* 0x0000000a11067c11 */ /* 0x000fe4000f8010ff */
[----:B0-----:R-:W-:Y:S01]  /*0be0*/  IADD3 R5, P1, PT, R3, R16, RZ ;  /* 0x0000001003057210 */ /* 0x001fe20007f3e0ff */
[----:B------:R-:W5:Y:S01]  /*0bf0*/  LDG.E R14, desc[UR8][R14.64] ;  /* 0x000000080e0e7981 */ /* 0x000f62000c1e1900 */
[----:B------:R-:W-:Y:S01]  /*0c00*/  LEA.HI.X R7, R17, UR11, R18, 0x2, P0 ;  /* 0x0000000b11077c11 */ /* 0x000fe200080f1412 */
[C---:B------:R-:W-:Y:S01]  /*0c10*/  IMAD.IADD R17, R16.reuse, 0x1, R0 ;  /* 0x0000000110117824 */ /* 0x040fe200078e0200 */
[----:B------:R-:W-:-:S02]  /*0c20*/  LEA.HI.X.SX32 R18, R16, RZ, 0x1, P1 ;  /* 0x000000ff10127211 */ /* 0x000fc400008f0eff */
[----:B------:R-:W-:Y:S01]  /*0c30*/  LEA R4, P0, R5, UR10, 0x2 ;  /* 0x0000000a05047c11 */ /* 0x000fe2000f8010ff */
[----:B-1----:R-:W-:Y:S01]  /*0c40*/  IMAD.IADD R12, R17, 0x1, R0 ;  /* 0x00000001110c7824 */ /* 0x002fe200078e0200 */
[----:B------:R-:W-:Y:S01]  /*0c50*/  IADD3 R16, P1, PT, R3, R17, RZ ;  /* 0x0000001103107210 */ /* 0x000fe20007f3e0ff */
[----:B------:R-:W5:Y:S01]  /*0c60*/  LDG.E R6, desc[UR8][R6.64] ;  /* 0x0000000806067981 */ /* 0x000f62000c1e1900 */
[----:B------:R-:W-:Y:S02]  /*0c70*/  LEA.HI.X R5, R5, UR11, R18, 0x2, P0 ;  /* 0x0000000b05057c11 */ /* 0x000fe400080f1412 */
[----:B------:R-:W-:Y:S02]  /*0c80*/  LEA.HI.X.SX32 R17, R17, RZ, 0x1, P1 ;  /* 0x000000ff11117211 */ /* 0x000fe400008f0eff */
[C---:B----4-:R-:W-:Y:S02]  /*0c90*/  LEA R10, P0, R16.reuse, UR10, 0x2 ;  /* 0x0000000a100a7c11 */ /* 0x050fe4000f8010ff */
[----:B------:R-:W-:Y:S01]  /*0ca0*/  IADD3 R13, P1, PT, R3, R12, RZ ;  /* 0x0000000c030d7210 */ /* 0x000fe20007f3e0ff */
[----:B------:R-:W4:Y:S01]  /*0cb0*/  LDG.E R5, desc[UR8][R4.64] ;  /* 0x0000000804057981 */ /* 0x000f22000c1e1900 */
[----:B------:R-:W-:-:S02]  /*0cc0*/  LEA.HI.X R11, R16, UR11, R17, 0x2, P0 ;  /* 0x0000000b100b7c11 */ /* 0x000fc400080f1411 */
[----:B------:R-:W-:Y:S02]  /*0cd0*/  LEA.HI.X.SX32 R16, R12, RZ, 0x1, P1 ;  /* 0x000000ff0c107211 */ /* 0x000fe400008f0eff */
[C---:B------:R-:W-:Y:S02]  /*0ce0*/  LEA R12, P0, R13.reuse, UR10, 0x2 ;  /* 0x0000000a0d0c7c11 */ /* 0x040fe4000f8010ff */
[----:B------:R-:W4:Y:S02]  /*0cf0*/  LDG.E R11, desc[UR8][R10.64] ;  /* 0x000000080a0b7981 */ /* 0x000f24000c1e1900 */
[----:B------:R-:W-:-:S06]  /*0d00*/  LEA.HI.X R13, R13, UR11, R16, 0x2, P0 ;  /* 0x0000000b0d0d7c11 */ /* 0x000fcc00080f1410 */
[----:B------:R-:W4:Y:S01]  /*0d10*/  LDG.E R13, desc[UR8][R12.64] ;  /* 0x000000080c0d7981 */ /* 0x000f22000c1e1900 */
[----:B------:R-:W-:Y:S01]  /*0d20*/  UIADD3 UR4, UPT, UPT, UR4, 0x8, URZ ;  /* 0x0000000804047890 */ /* 0x000fe2000fffe0ff */
[----:B--2---:R-:W-:-:S04]  /*0d30*/  FADD R9, R28, R9 ;  /* 0x000000091c097221 */ /* 0x004fc80000000000 */
[----:B---3--:R-:W-:-:S04]  /*0d40*/  FADD R9, R9, R2 ;  /* 0x0000000209097221 */ /* 0x008fc80000000000 */
[----:B-----5:R-:W-:-:S04]  /*0d50*/  FADD R9, R9, R8 ;  /* 0x0000000809097221 */ /* 0x020fc80000000000 */
[----:B------:R-:W-:-:S04]  /*0d60*/  FADD R9, R9, R14 ;  /* 0x0000000e09097221 */ /* 0x000fc80000000000 */
[----:B------:R-:W-:-:S04]  /*0d70*/  FADD R6, R9, R6 ;  /* 0x0000000609067221 */ /* 0x000fc80000000000 */
[----:B----4-:R-:W-:-:S04]  /*0d80*/  FADD R6, R6, R5 ;  /* 0x0000000506067221 */ /* 0x010fc80000000000 */
[----:B------:R-:W-:-:S04]  /*0d90*/  FADD R6, R6, R11 ;  /* 0x0000000b06067221 */ /* 0x000fc80000000000 */
[----:B------:R-:W-:-:S07]  /*0da0*/  FADD R28, R6, R13 ;  /* 0x0000000d061c7221 */ /* 0x000fce0000000000 */
.L_x_17:
        /* <DEDUP_REMOVED lines=10> */
[C---:B------:R-:W-:Y:S02]  /*0e50*/  IADD3 R8, P1, PT, R3.reuse, R4, RZ ;  /* 0x0000000403087210 */ /* 0x040fe40007f3e0ff */
[----:B------:R-:W-:Y:S02]  /*0e60*/  LEA.HI.X.SX32 R2, R2, RZ, 0x1, P0 ;  /* 0x000000ff02027211 */ /* 0x000fe400000f0eff */
[----:B------:R-:W-:Y:S02]  /*0e70*/  LEA.HI.X.SX32 R9, R4, RZ, 0x1, P1 ;  /* 0x000000ff04097211 */ /* 0x000fe400008f0eff */
[----:B------:R-:W-:Y:S02]  /*0e80*/  IADD3 R11, P2, PT, R3, R10, RZ ;  /* 0x0000000a030b7210 */ /* 0x000fe40007f5e0ff */
[----:B0-----:R-:W-:Y:S02]  /*0e90*/  LEA R6, P0, R5, UR10, 0x2 ;  /* 0x0000000a05067c11 */ /* 0x001fe4000f8010ff */
[----:B------:R-:W-:-:S02]  /*0ea0*/  LEA R4, P1, R8, UR10, 0x2 ;  /* 0x0000000a08047c11 */ /* 0x000fc4000f8210ff */
[----:B------:R-:W-:Y:S01]  /*0eb0*/  LEA.HI.X R7, R5, UR11, R2, 0x2, P0 ;  /* 0x0000000b05077c11 */ /* 0x000fe200080f1402 */
[----:B------:R-:W-:Y:S01]  /*0ec0*/  IMAD.IADD R2, R10, 0x1, R0 ;  /* 0x000000010a027824 */ /* 0x000fe200078e0200 */
[----:B------:R-:W-:Y:S02]  /*0ed0*/  LEA.HI.X R5, R8, UR11, R9, 0x2, P1 ;  /* 0x0000000b08057c11 */ /* 0x000fe400088f1409 */
[----:B------:R-:W-:Y:S02]  /*0ee0*/  LEA.HI.X.SX32 R10, R10, RZ, 0x1, P2 ;  /* 0x000000ff0a0a7211 */ /* 0x000fe400010f0eff */
[----:B------:R-:W-:Y:S01]  /*0ef0*/  LEA R8, P0, R11, UR10, 0x2 ;  /* 0x0000000a0b087c11 */ /* 0x000fe2000f8010ff */
[----:B------:R-:W2:Y:S01]  /*0f00*/  LDG.E R7, desc[UR8][R6.64] ;  /* 0x0000000806077981 */ /* 0x000ea2000c1e1900 */
[----:B------:R-:W-:Y:S02]  /*0f10*/  IADD3 R12, P1, PT, R3, R2, RZ ;  /* 0x00000002030c7210 */ /* 0x000fe40007f3e0ff */
[----:B------:R-:W-:Y:S01]  /*0f20*/  LEA.HI.X R9, R11, UR11, R10, 0x2, P0 ;  /* 0x0000000b0b097c11 */ /* 0x000fe200080f140a */
[----:B------:R-:W3:Y:S01]  /*0f30*/  LDG.E R5, desc[UR8][R4.64] ;  /* 0x0000000804057981 */ /* 0x000ee2000c1e1900 */
[----:B------:R-:W-:-:S02]  /*0f40*/  LEA.HI.X.SX32 R11, R2, RZ, 0x1, P1 ;  /* 0x000000ff020b7211 */ /* 0x000fc400008f0eff */
[C---:B------:R-:W-:Y:S02]  /*0f50*/  LEA R10, P0, R12.reuse, UR10, 0x2 ;  /* 0x0000000a0c0a7c11 */ /* 0x040fe4000f8010ff */
[----:B------:R-:W4:Y:S02]  /*0f60*/  LDG.E R9, desc[UR8][R8.64] ;  /* 0x0000000808097981 */ /* 0x000f24000c1e1900 */
[----:B------:R-:W-:-:S06]  /*0f70*/  LEA.HI.X R11, R12, UR11, R11, 0x2, P0 ;  /* 0x0000000b0c0b7c11 */ /* 0x000fcc00080f140b */
[----:B------:R-:W5:Y:S01]  /*0f80*/  LDG.E R11, desc[UR8][R10.64] ;  /* 0x000000080a0b7981 */ /* 0x000f62000c1e1900 */
[----:B------:R-:W-:Y:S01]  /*0f90*/  UIADD3 UR4, UPT, UPT, UR4, 0x4, URZ ;  /* 0x0000000404047890 */ /* 0x000fe2000fffe0ff */
[----:B--2---:R-:W-:-:S04]  /*0fa0*/  FADD R28, R28, R7 ;  /* 0x000000071c1c7221 */ /* 0x004fc80000000000 */
[----:B---3--:R-:W-:-:S04]  /*0fb0*/  FADD R28, R28, R5 ;  /* 0x000000051c1c7221 */ /* 0x008fc80000000000 */
[----:B----4-:R-:W-:-:S04]  /*0fc0*/  FADD R28, R28, R9 ;  /* 0x000000091c1c7221 */ /* 0x010fc80000000000 */
[----:B-----5:R-:W-:-:S07]  /*0fd0*/  FADD R28, R28, R11 ;  /* 0x0000000b1c1c7221 */ /* 0x020fce0000000000 */
.L_x_18:
[----:B------:R-:W-:Y:S05]  /*0fe0*/  BRA.U !UP1, `(.L_x_14) ;  /* 0x0000000109347547 */ /* 0x000fea000b800000 */
[----:B------:R-:W-:Y:S01]  /*0ff0*/  IMAD R2, R0, UR4, RZ ;  /* 0x0000000400027c24 */ /* 0x000fe2000f8e02ff */
[----:B------:R-:W0:Y:S01]  /*1000*/  LDCU.64 UR10, c[0x0][0x380] ;  /* 0x00007000ff0a77ac */ /* 0x000e220008000a00 */
[----:B------:R-:W-:-:S12]  /*1010*/  UIADD3 UR5, UPT, UPT, -UR5, URZ, URZ ;  /* 0x000000ff05057290 */ /* 0x000fd8000fffe1ff */
.L_x_19:
[----:B------:R-:W-:-:S04]  /*1020*/  IADD3 R5, P0, PT, R3, R2, RZ ;  /* 0x0000000203057210 */ /* 0x000fc80007f1e0ff */
[----:B------:R-:W-:Y:S02]  /*1030*/  LEA.HI.X.SX32 R6, R2, RZ, 0x1, P0 ;  /* 0x000000ff02067211 */ /* 0x000fe400000f0eff */
[----:B0-----:R-:W-:-:S04]  /*1040*/  LEA R4, P0, R5, UR10, 0x2 ;  /* 0x0000000a05047c11 */ /* 0x001fc8000f8010ff */
[----:B------:R-:W-:-:S06]  /*1050*/  LEA.HI.X R5, R5, UR11, R6, 0x2, P0 ;  /* 0x0000000b05057c11 */ /* 0x000fcc00080f1406 */
[----:B------:R-:W2:Y:S01]  /*1060*/  LDG.E R5, desc[UR8][R4.64] ;  /* 0x0000000804057981 */ /* 0x000ea2000c1e1900 */
[----:B------:R-:W-:Y:S01]  /*1070*/  UIADD3 UR5, UPT, UPT, UR5, 0x1, URZ ;  /* 0x0000000105057890 */ /* 0x000fe2000fffe0ff */
[----:B------:R-:W-:-:S03]  /*1080*/  IMAD.IADD R2, R2, 0x1, R0 ;  /* 0x0000000102027824 */ /* 0x000fc600078e0200 */
[----:B------:R-:W-:Y:S01]  /*1090*/  UISETP.NE.AND UP0, UPT, UR5, URZ, UPT ;  /* 0x000000ff0500728c */ /* 0x000fe2000bf05270 */
[----:B--2---:R-:W-:-:S08]  /*10a0*/  FADD R28, R5, R28 ;  /* 0x0000001c051c7221 */ /* 0x004fd00000000000 */
[----:B------:R-:W-:Y:S05]  /*10b0*/  BRA.U UP0, `(.L_x_19) ;  /* 0xfffffffd00d87547 */ /* 0x000fea000b83ffff */
.L_x_14:
[----:B------:R-:W-:Y:S01]  /*10c0*/  I2FP.F32.S32 R0, UR7 ;  /* 0x0000000700007c45 */ /* 0x000fe20008201400 */
[----:B------:R-:W-:Y:S03]  /*10d0*/  BSSY.RECONVERGENT B0, `(.L_x_20) ;  /* 0x000000c000007945 */ /* 0x000fe60003800200 */
[----:B------:R-:W0:Y:S08]  /*10e0*/  MUFU.RCP R5, R0 ;  /* 0x0000000000057308 */ /* 0x000e300000001000 */
[----:B------:R-:W1:Y:S01]  /*10f0*/  FCHK P0, R28, R0 ;  /* 0x000000001c007302 */ /* 0x000e620000000000 */
[----:B0-----:R-:W-:-:S04]  /*1100*/  FFMA R2, -R0, R5, 1 ;  /* 0x3f80000000027423 */ /* 0x001fc80000000105 */
[----:B------:R-:W-:-:S04]  /*1110*/  FFMA R5, R5, R2, R5 ;  /* 0x0000000205057223 */ /* 0x000fc80000000005 */
[----:B------:R-:W-:-:S04]  /*1120*/  FFMA R7, R5, R28, RZ ;  /* 0x0000001c05077223 */ /* 0x000fc800000000ff */
[----:B------:R-:W-:-:S04]  /*1130*/  FFMA R2, -R0, R7, R28 ;  /* 0x0000000700027223 */ /* 0x000fc8000000011c */
[----:B------:R-:W-:Y:S01]  /*1140*/  FFMA R5, R5, R2, R7 ;  /* 0x0000000205057223 */ /* 0x000fe20000000007 */
[----:B-1----:R-:W-:Y:S06]  /*1150*/  @!P0 BRA `(.L_x_21) ;  /* 0x00000000000c8947 */ /* 0x002fec0003800000 */
[----:B------:R-:W-:-:S07]  /*1160*/  MOV R2, 0x1180 ;  /* 0x0000118000027802 */ /* 0x000fce0000000f00 */
[----:B------:R-:W-:Y:S05]  /*1170*/  CALL.REL.NOINC `($__internal_0_$__cuda_sm3x_div_rn_noftz_f32_slowpath) ;  /* 0x00000000001c7944 */ /* 0x000fea0003c00000 */
[----:B------:R-:W-:-:S07]  /*1180*/  IMAD.MOV.U32 R5, RZ, RZ, R0 ;  /* 0x000000ffff057224 */ /* 0x000fce00078e0000 */
.L_x_21:
[----:B------:R-:W-:Y:S05]  /*1190*/  BSYNC.RECONVERGENT B0 ;  /* 0x0000000000007941 */ /* 0x000fea0003800200 */
.L_x_20:
[----:B------:R-:W0:Y:S02]  /*11a0*/  LDCU.64 UR4, c[0x0][0x388] ;  /* 0x00007100ff0477ac */ /* 0x000e240008000a00 */
[----:B0-----:R-:W-:-:S04]  /*11b0*/  LEA R2, P0, R3, UR4, 0x2 ;  /* 0x0000000403027c11 */ /* 0x001fc8000f8010ff */
[----:B------:R-:W-:-:S05]  /*11c0*/  LEA.HI.X R3, R3, UR5, RZ, 0x2, P0 ;  /* 0x0000000503037c11 */ /* 0x000fca00080f14ff */
[----:B------:R-:W-:Y:S01]  /*11d0*/  STG.E desc[UR8][R2.64], R5 ;  /* 0x0000000502007986 */ /* 0x000fe2000c101908 */
[----:B------:R-:W-:Y:S05]  /*11e0*/  EXIT ;  /* 0x000000000000794d */ /* 0x000fea0003800000 */
        .weak           $__internal_0_$__cuda_sm3x_div_rn_noftz_f32_slowpath
        .type           $__internal_0_$__cuda_sm3x_div_rn_noftz_f32_slowpath,@function
        .size           $__internal_0_$__cuda_sm3x_div_rn_noftz_f32_slowpath,(.L_x_34 - $__internal_0_$__cuda_sm3x_div_rn_noftz_f32_slowpath)
$__internal_0_$__cuda_sm3x_div_rn_noftz_f32_slowpath:
[----:B------:R-:W-:Y:S01]  /*11f0*/  SHF.R.U32.HI R5, RZ, 0x17, R0 ;  /* 0x00000017ff057819 */ /* 0x000fe20000011600 */
[----:B------:R-:W-:Y:S01]  /*1200*/  BSSY.RECONVERGENT B1, `(.L_x_22) ;  /* 0x0000063000017945 */ /* 0x000fe20003800200 */
[----:B------:R-:W-:Y:S01]  /*1210*/  SHF.R.U32.HI R4, RZ, 0x17, R28 ;  /* 0x00000017ff047819 */ /* 0x000fe2000001161c */
[----:B------:R-:W-:Y:S01]  /*1220*/  IMAD.MOV.U32 R7, RZ, RZ, R0 ;  /* 0x000000ffff077224 */ /* 0x000fe200078e0000 */
[----:B------:R-:W-:Y:S02]  /*1230*/  LOP3.LUT R5, R5, 0xff, RZ, 0xc0, !PT ;  /* 0x000000ff05057812 */ /* 0x000fe400078ec0ff */
[----:B------:R-:W-:-:S03]  /*1240*/  LOP3.LUT R6, R4, 0xff, RZ, 0xc0, !PT ;  /* 0x000000ff04067812 */ /* 0x000fc600078ec0ff */
[----:B------:R-:W-:Y:S02]  /*1250*/  VIADD R8, R5, 0xffffffff ;  /* 0xffffffff05087836 */ /* 0x000fe40000000000 */
[----:B------:R-:W-:-:S03]  /*1260*/  VIADD R9, R6, 0xffffffff ;  /* 0xffffffff06097836 */ /* 0x000fc60000000000 */
[----:B------:R-:W-:-:S04]  /*1270*/  ISETP.GT.U32.AND P0, PT, R8, 0xfd, PT ;  /* 0x000000fd0800780c */ /* 0x000fc80003f04070 */
[----:B------:R-:W-:-:S13]  /*1280*/  ISETP.GT.U32.OR P0, PT, R9, 0xfd, P0 ;  /* 0x000000fd0900780c */ /* 0x000fda0000704470 */
[----:B------:R-:W-:Y:S01]  /*1290*/  @!P0 IMAD.MOV.U32 R4, RZ, RZ, RZ ;  /* 0x000000ffff048224 */ /* 0x000fe200078e00ff */
[----:B------:R-:W-:Y:S06]  /*12a0*/  @!P0 BRA `(.L_x_23) ;  /* 0x00000000005c8947 */ /* 0x000fec0003800000 */
[----:B------:R-:W-:Y:S02]  /*12b0*/  FSETP.GTU.FTZ.AND P0, PT, |R28|, +INF , PT ;  /* 0x7f8000001c00780b */ /* 0x000fe40003f1c200 */
[----:B------:R-:W-:-:S04]  /*12c0*/  FSETP.GTU.FTZ.AND P1, PT, |R0|, +INF , PT ;  /* 0x7f8000000000780b */ /* 0x000fc80003f3c200 */
[----:B------:R-:W-:-:S13]  /*12d0*/  PLOP3.LUT P0, PT, P0, P1, PT, 0xf8, 0x8f ;  /* 0x00000000008f781c */ /* 0x000fda0000703f70 */
[----:B------:R-:W-:Y:S05]  /*12e0*/  @P0 BRA `(.L_x_24) ;  /* 0x00000004004c0947 */ /* 0x000fea0003800000 */
[----:B------:R-:W-:-:S13]  /*12f0*/  LOP3.LUT P0, RZ, R7, 0x7fffffff, R28, 0xc8, !PT ;  /* 0x7fffffff07ff7812 */ /* 0x000fda000780c81c */
[----:B------:R-:W-:Y:S05]  /*1300*/  @!P0 BRA `(.L_x_25) ;  /* 0x00000004003c8947 */ /* 0x000fea0003800000 */
[----:B------:R-:W-:Y:S02]  /*1310*/  FSETP.NEU.FTZ.AND P2, PT, |R28|, +INF , PT ;  /* 0x7f8000001c00780b */ /* 0x000fe40003f5d200 */
[----:B------:R-:W-:Y:S02]  /*1320*/  FSETP.NEU.FTZ.AND P1, PT, |R0|, +INF , PT ;  /* 0x7f8000000000780b */ /* 0x000fe40003f3d200 */
[----:B------:R-:W-:-:S11]  /*1330*/  FSETP.NEU.FTZ.AND P0, PT, |R28|, +INF , PT ;  /* 0x7f8000001c00780b */ /* 0x000fd60003f1d200 */
[----:B------:R-:W-:Y:S05]  /*1340*/  @!P1 BRA !P2, `(.L_x_25) ;  /* 0x00000004002c9947 */ /* 0x000fea0005000000 */
[----:B------:R-:W-:-:S04]  /*1350*/  LOP3.LUT P2, RZ, R28, 0x7fffffff, RZ, 0xc0, !PT ;  /* 0x7fffffff1cff7812 */ /* 0x000fc8000784c0ff */
[----:B------:R-:W-:-:S13]  /*1360*/  PLOP3.LUT P1, PT, P1, P2, PT, 0x2f, 0xf2 ;  /* 0x0000000000f2781c */ /* 0x000fda0000f24577 */
[----:B------:R-:W-:Y:S05]  /*1370*/  @P1 BRA `(.L_x_26) ;  /* 0x0000000400181947 */ /* 0x000fea0003800000 */
[----:B------:R-:W-:-:S04]  /*1380*/  LOP3.LUT P1, RZ, R7, 0x7fffffff, RZ, 0xc0, !PT ;  /* 0x7fffffff07ff7812 */ /* 0x000fc8000782c0ff */
[----:B------:R-:W-:-:S13]  /*1390*/  PLOP3.LUT P0, PT, P0, P1, PT, 0x2f, 0xf2 ;  /* 0x0000000000f2781c */ /* 0x000fda0000702577 */
[----:B------:R-:W-:Y:S05]  /*13a0*/  @P0 BRA `(.L_x_27) ;  /* 0x0000000400000947 */ /* 0x000fea0003800000 */
[----:B------:R-:W-:Y:S02]  /*13b0*/  ISETP.GE.AND P0, PT, R9, RZ, PT ;  /* 0x000000ff0900720c */ /* 0x000fe40003f06270 */
[----:B------:R-:W-:-:S11]  /*13c0*/  ISETP.GE.AND P1, PT, R8, RZ, PT ;  /* 0x000000ff0800720c */ /* 0x000fd60003f26270 */
[----:B------:R-:W-:Y:S02]  /*13d0*/  @P0 IMAD.MOV.U32 R4, RZ, RZ, RZ ;  /* 0x000000ffff040224 */ /* 0x000fe400078e00ff */
[----:B------:R-:W-:Y:S01]  /*13e0*/  @!P0 FFMA R28, R28, 1.84467440737095516160e+19, RZ ;  /* 0x5f8000001c1c8823 */ /* 0x000fe200000000ff */
[----:B------:R-:W-:Y:S02]  /*13f0*/  @!P0 IMAD.MOV.U32 R4, RZ, RZ, -0x40 ;  /* 0xffffffc0ff048424 */ /* 0x000fe400078e00ff */
[----:B------:R-:W-:Y:S02]  /*1400*/  @!P1 FFMA R7, R0, 1.84467440737095516160e+19, RZ ;  /* 0x5f80000000079823 */ /* 0x000fe400000000ff */
[----:B------:R-:W-:-:S07]  /*1410*/  @!P1 VIADD R4, R4, 0x40 ;  /* 0x0000004004049836 */ /* 0x000fce0000000000 */
.L_x_23:
[----:B------:R-:W-:Y:S01]  /*1420*/  LEA R0, R5, 0xc0800000, 0x17 ;  /* 0xc080000005007811 */ /* 0x000fe200078eb8ff */
[----:B------:R-:W-:Y:S01]  /*1430*/  VIADD R6, R6, 0xffffff81 ;  /* 0xffffff8106067836 */ /* 0x000fe20000000000 */
[----:B------:R-:W-:Y:S03]  /*1440*/  BSSY.RECONVERGENT B2, `(.L_x_28) ;  /* 0x0000035000027945 */ /* 0x000fe60003800200 */
[----:B------:R-:W-:Y:S02]  /*1450*/  IMAD.IADD R7, R7, 0x1, -R0 ;  /* 0x0000000107077824 */ /* 0x000fe400078e0a00 */
[C---:B------:R-:W-:Y:S02]  /*1460*/  IMAD R0, R6.reuse, -0x800000, R28 ;  /* 0xff80000006007824 */ /* 0x040fe400078e021c */
[----:B------:R0:W1:Y:S01]  /*1470*/  MUFU.RCP R8, R7 ;  /* 0x0000000700087308 */ /* 0x0000620000001000 */
[----:B------:R-:W-:Y:S01]  /*1480*/  FADD.FTZ R9, -R7, -RZ ;  /* 0x800000ff07097221 */ /* 0x000fe20000010100 */
[----:B0-----:R-:W-:-:S05]  /*1490*/  IADD3 R7, PT, PT, R6, 0x7f, -R5 ;  /* 0x0000007f06077810 */ /* 0x001fca0007ffe805 */
[----:B------:R-:W-:Y:S02]  /*14a0*/  IMAD.IADD R7, R7, 0x1, R4 ;  /* 0x0000000107077824 */ /* 0x000fe400078e0204 */
[----:B-1----:R-:W-:-:S04]  /*14b0*/  FFMA R11, R8, R9, 1 ;  /* 0x3f800000080b7423 */ /* 0x002fc80000000009 */
[----:B------:R-:W-:-:S04]  /*14c0*/  FFMA R13, R8, R11, R8 ;  /* 0x0000000b080d7223 */ /* 0x000fc80000000008 */
[----:B------:R-:W-:-:S04]  /*14d0*/  FFMA R8, R0, R13, RZ ;  /* 0x0000000d00087223 */ /* 0x000fc800000000ff */
[----:B------:R-:W-:-:S04]  /*14e0*/  FFMA R11, R9, R8, R0 ;  /* 0x00000008090b7223 */ /* 0x000fc80000000000 */
[----:B------:R-:W-:-:S04]  /*14f0*/  FFMA R8, R13, R11, R8 ;  /* 0x0000000b0d087223 */ /* 0x000fc80000000008 */
[----:B------:R-:W-:-:S04]  /*1500*/  FFMA R9, R9, R8, R0 ;  /* 0x0000000809097223 */ /* 0x000fc80000000000 */
[----:B------:R-:W-:-:S05]  /*1510*/  FFMA R0, R13, R9, R8 ;  /* 0x000000090d007223 */ /* 0x000fca0000000008 */
[----:B------:R-:W-:-:S04]  /*1520*/  SHF.R.U32.HI R5, RZ, 0x17, R0 ;  /* 0x00000017ff057819 */ /* 0x000fc80000011600 */
[----:B------:R-:W-:-:S05]  /*1530*/  LOP3.LUT R5, R5, 0xff, RZ, 0xc0, !PT ;  /* 0x000000ff05057812 */ /* 0x000fca00078ec0ff */
[----:B------:R-:W-:-:S04]  /*1540*/  IMAD.IADD R10, R5, 0x1, R7 ;  /* 0x00000001050a7824 */ /* 0x000fc800078e0207 */
[----:B------:R-:W-:-:S05]  /*1550*/  VIADD R4, R10, 0xffffffff ;  /* 0xffffffff0a047836 */ /* 0x000fca0000000000 */
[----:B------:R-:W-:-:S13]  /*1560*/  ISETP.GE.U32.AND P0, PT, R4, 0xfe, PT ;  /* 0x000000fe0400780c */ /* 0x000fda0003f06070 */
[----:B------:R-:W-:Y:S05]  /*1570*/  @!P0 BRA `(.L_x_29) ;  /* 0x0000000000808947 */ /* 0x000fea0003800000 */
[----:B------:R-:W-:-:S13]  /*1580*/  ISETP.GT.AND P0, PT, R10, 0xfe, PT ;  /* 0x000000fe0a00780c */ /* 0x000fda0003f04270 */
[----:B------:R-:W-:Y:S05]  /*1590*/  @P0 BRA `(.L_x_30) ;  /* 0x00000000006c0947 */ /* 0x000fea0003800000 */
[----:B------:R-:W-:-:S13]  /*15a0*/  ISETP.GE.AND P0, PT, R10, 0x1, PT ;  /* 0x000000010a00780c */ /* 0x000fda0003f06270 */
[----:B------:R-:W-:Y:S05]  /*15b0*/  @P0 BRA `(.L_x_31) ;  /* 0x0000000000740947 */ /* 0x000fea0003800000 */
[----:B------:R-:W-:Y:S02]  /*15c0*/  ISETP.GE.AND P0, PT, R10, -0x18, PT ;  /* 0xffffffe80a00780c */ /* 0x000fe40003f06270 */
[----:B------:R-:W-:-:S11]  /*15d0*/  LOP3.LUT R0, R0, 0x80000000, RZ, 0xc0, !PT ;  /* 0x8000000000007812 */ /* 0x000fd600078ec0ff */
[----:B------:R-:W-:Y:S05]  /*15e0*/  @!P0 BRA `(.L_x_31) ;  /* 0x0000000000688947 */ /* 0x000fea0003800000 */
[CCC-:B------:R-:W-:Y:S01]  /*15f0*/  FFMA.RZ R4, R13.reuse, R9.reuse, R8.reuse ;  /* 0x000000090d047223 */ /* 0x1c0fe2000000c008 */
[C---:B------:R-:W-:Y:S02]  /*1600*/  VIADD R7, R10.reuse, 0x20 ;  /* 0x000000200a077836 */ /* 0x040fe40000000000 */
[CCC-:B------:R-:W-:Y:S01]  /*1610*/  FFMA.RM R5, R13.reuse, R9.reuse, R8.reuse ;  /* 0x000000090d057223 */ /* 0x1c0fe20000004008 */
[----:B------:R-:W-:Y:S02]  /*1620*/  ISETP.NE.AND P2, PT, R10, RZ, PT ;  /* 0x000000ff0a00720c */ /* 0x000fe40003f45270 */
[----:B------:R-:W-:Y:S01]  /*1630*/  LOP3.LUT R6, R4, 0x7fffff, RZ, 0xc0, !PT ;  /* 0x007fffff04067812 */ /* 0x000fe200078ec0ff */
[----:B------:R-:W-:Y:S01]  /*1640*/  FFMA.RP R4, R13, R9, R8 ;  /* 0x000000090d047223 */ /* 0x000fe20000008008 */
[----:B------:R-:W-:Y:S01]  /*1650*/  IMAD.MOV R8, RZ, RZ, -R10 ;  /* 0x000000ffff087224 */ /* 0x000fe200078e0a0a */
[----:B------:R-:W-:Y:S02]  /*1660*/  ISETP.NE.AND P1, PT, R10, RZ, PT ;  /* 0x000000ff0a00720c */ /* 0x000fe40003f25270 */
[----:B------:R-:W-:-:S02]  /*1670*/  LOP3.LUT R6, R6, 0x800000, RZ, 0xfc, !PT ;  /* 0x0080000006067812 */ /* 0x000fc400078efcff */
[----:B------:R-:W-:Y:S02]  /*1680*/  FSETP.NEU.FTZ.AND P0, PT, R4, R5, PT ;  /* 0x000000050400720b */ /* 0x000fe40003f1d000 */
[----:B------:R-:W-:Y:S02]  /*1690*/  SHF.L.U32 R7, R6, R7, RZ ;  /* 0x0000000706077219 */ /* 0x000fe400000006ff */
[----:B------:R-:W-:Y:S02]  /*16a0*/  SEL R5, R8, RZ, P2 ;  /* 0x000000ff08057207 */ /* 0x000fe40001000000 */
[----:B------:R-:W-:Y:S02]  /*16b0*/  ISETP.NE.AND P1, PT, R7, RZ, P1 ;  /* 0x000000ff0700720c */ /* 0x000fe40000f25270 */
[----:B------:R-:W-:Y:S02]  /*16c0*/  SHF.R.U32.HI R5, RZ, R5, R6 ;  /* 0x00000005ff057219 */ /* 0x000fe40000011606 */
[----:B------:R-:W-:-:S02]  /*16d0*/  PLOP3.LUT P0, PT, P0, P1, PT, 0xf8, 0x8f ;  /* 0x00000000008f781c */ /* 0x000fc40000703f70 */
[----:B------:R-:W-:Y:S02]  /*16e0*/  SHF.R.U32.HI R7, RZ, 0x1, R5 ;  /* 0x00000001ff077819 */ /* 0x000fe40000011605 */
[----:B------:R-:W-:-:S04]  /*16f0*/  SEL R4, RZ, 0x1, !P0 ;  /* 0x00000001ff047807 */ /* 0x000fc80004000000 */
[----:B------:R-:W-:-:S04]  /*1700*/  LOP3.LUT R4, R4, 0x1, R7, 0xf8, !PT ;  /* 0x0000000104047812 */ /* 0x000fc800078ef807 */
[----:B------:R-:W-:-:S05]  /*1710*/  LOP3.LUT R4, R4, R5, RZ, 0xc0, !PT ;  /* 0x0000000504047212 */ /* 0x000fca00078ec0ff */
[----:B------:R-:W-:-:S05]  /*1720*/  IMAD.IADD R7, R7, 0x1, R4 ;  /* 0x0000000107077824 */ /* 0x000fca00078e0204 */
[----:B------:R-:W-:Y:S01]  /*1730*/  LOP3.LUT R0, R7, R0, RZ, 0xfc, !PT ;  /* 0x0000000007007212 */ /* 0x000fe200078efcff */
[----:B------:R-:W-:Y:S06]  /*1740*/  BRA `(.L_x_31) ;  /* 0x0000000000107947 */ /* 0x000fec0003800000 */
.L_x_30:
[----:B------:R-:W-:-:S04]  /*1750*/  LOP3.LUT R0, R0, 0x80000000, RZ, 0xc0, !PT ;  /* 0x8000000000007812 */ /* 0x000fc800078ec0ff */
[----:B------:R-:W-:Y:S01]  /*1760*/  LOP3.LUT R0, R0, 0x7f800000, RZ, 0xfc, !PT ;  /* 0x7f80000000007812 */ /* 0x000fe200078efcff */
[----:B------:R-:W-:Y:S06]  /*1770*/  BRA `(.L_x_31) ;  /* 0x0000000000047947 */ /* 0x000fec0003800000 */
.L_x_29:
[----:B------:R-:W-:-:S07]  /*1780*/  IMAD R0, R7, 0x800000, R0 ;  /* 0x0080000007007824 */ /* 0x000fce00078e0200 */
.L_x_31:
[----:B------:R-:W-:Y:S05]  /*1790*/  BSYNC.RECONVERGENT B2 ;  /* 0x0000000000027941 */ /* 0x000fea0003800200 */
.L_x_28:
[----:B------:R-:W-:Y:S05]  /*17a0*/  BRA `(.L_x_32) ;  /* 0x0000000000207947 */ /* 0x000fea0003800000 */
.L_x_27:
[----:B------:R-:W-:-:S04]  /*17b0*/  LOP3.LUT R0, R7, 0x80000000, R28, 0x48, !PT ;  /* 0x8000000007007812 */ /* 0x000fc800078e481c */
[----:B------:R-:W-:Y:S01]  /*17c0*/  LOP3.LUT R0, R0, 0x7f800000, RZ, 0xfc, !PT ;  /* 0x7f80000000007812 */ /* 0x000fe200078efcff */
[----:B------:R-:W-:Y:S06]  /*17d0*/  BRA `(.L_x_32) ;  /* 0x0000000000147947 */ /* 0x000fec0003800000 */
.L_x_26:
[----:B------:R-:W-:Y:S01]  /*17e0*/  LOP3.LUT R0, R7, 0x80000000, R28, 0x48, !PT ;  /* 0x8000000007007812 */ /* 0x000fe200078e481c */
[----:B------:R-:W-:Y:S06]  /*17f0*/  BRA `(.L_x_32) ;  /* 0x00000000000c7947 */ /* 0x000fec0003800000 */
.L_x_25:
[----:B------:R-:W0:Y:S01]  /*1800*/  MUFU.RSQ R0, -QNAN ;  /* 0xffc0000000007908 */ /* 0x000e220000001400 */
[----:B------:R-:W-:Y:S05]  /*1810*/  BRA `(.L_x_32) ;  /* 0x0000000000047947 */ /* 0x000fea0003800000 */
.L_x_24:
[----:B------:R-:W-:-:S07]  /*1820*/  FADD.FTZ R0, R28, R0 ;  /* 0x000000001c007221 */ /* 0x000fce0000010000 */
.L_x_32:
[----:B------:R-:W-:Y:S05]  /*1830*/  BSYNC.RECONVERGENT B1 ;  /* 0x0000000000017941 */ /* 0x000fea0003800200 */
.L_x_22:
[----:B------:R-:W-:Y:S02]  /*1840*/  IMAD.MOV.U32 R4, RZ, RZ, R2 ;  /* 0x000000ffff047224 */ /* 0x000fe400078e0002 */
[----:B------:R-:W-:-:S04]  /*1850*/  IMAD.MOV.U32 R5, RZ, RZ, 0x0 ;  /* 0x00000000ff057424 */ /* 0x000fc800078e00ff */
[----:B0-----:R-:W-:Y:S05]  /*1860*/  RET.REL.NODEC R4 `(elementwiseMean) ;  /* 0xffffffe404e47950 */ /* 0x001fea0003c3ffff */
.L_x_33:
        /* <DEDUP_REMOVED lines=9> */
.L_x_34:


//--------------------- .nv.shared.reserved.0     --------------------------
	.section	.nv.shared.reserved.0,"aw",@nobits
	.weak		__nv_reservedSMEM_offset_0_alias
	.size		__nv_reservedSMEM_offset_0_alias, 0, 64
	.other		__nv_reservedSMEM_offset_0_alias,@"STO_CUDA_RESERVED_SHARED STV_DEFAULT"
__nv_reservedSMEM_offset_0_alias:
	.zero		0
	.zero		64


//--------------------- .nv.constant0.elementwiseMin --------------------------
	.section	.nv.constant0.elementwiseMin,"a",@progbits
	.sectionflags	@""
	.align	4
.nv.constant0.elementwiseMin:
	.zero		920


//--------------------- .nv.constant0.elementwiseMax --------------------------
	.section	.nv.constant0.elementwiseMax,"a",@progbits
	.sectionflags	@""
	.align	4
.nv.constant0.elementwiseMax:
	.zero		920


//--------------------- .nv.constant0.elementwiseMean --------------------------
	.section	.nv.constant0.elementwiseMean,"a",@progbits
	.sectionflags	@""
	.align	4
.nv.constant0.elementwiseMean:
	.zero		920


//--------------------- SYMBOLS --------------------------

	.type		.nv.reservedSmem.offset0,@object
	.size		.nv.reservedSmem.offset0,0x4
